//
// Generated by NVIDIA NVVM Compiler
//
// Compiler Build ID: CL-36424714
// Cuda compilation tools, release 13.0, V13.0.88
// Based on NVVM 20.0.0
//

.version 9.0
.target sm_100
.address_size 64

	// .globl	_Z18print_array_globalPjm
.extern .func  (.param .b32 func_retval0) vprintf
(
	.param .b64 vprintf_param_0,
	.param .b64 vprintf_param_1
)
;
.global .align 1 .b8 $str[4] = {37, 42, 117};
.global .align 1 .b8 $str$1[2] = {10};

.visible .entry _Z18print_array_globalPjm(
	.param .u64 .ptr .align 1 _Z18print_array_globalPjm_param_0,
	.param .u64 _Z18print_array_globalPjm_param_1
)
{
	.local .align 8 .b8 	__local_depot0[8];
	.reg .b64 	%SP;
	.reg .b64 	%SPL;
	.reg .pred 	%p<10>;
	.reg .b32 	%r<94>;
	.reg .b64 	%rd<53>;

	mov.u64 	%SPL, __local_depot0;
	cvta.local.u64 	%SP, %SPL;
	ld.param.u64 	%rd23, [_Z18print_array_globalPjm_param_0];
	ld.param.u64 	%rd22, [_Z18print_array_globalPjm_param_1];
	cvta.to.global.u64 	%rd1, %rd23;
	setp.eq.s64 	%p1, %rd22, 0;
	@%p1 bra 	$L__BB0_13;
	and.b64  	%rd2, %rd22, 15;
	setp.lt.u64 	%p2, %rd22, 16;
	mov.b64 	%rd49, 0;
	@%p2 bra 	$L__BB0_4;
	and.b64  	%rd49, %rd22, -16;
	add.s64 	%rd46, %rd1, 32;
	mov.u64 	%rd47, %rd49;
$L__BB0_3:
	.pragma "nounroll";
	ld.global.u32 	%r1, [%rd46+-32];
	add.u64 	%rd25, %SP, 0;
	add.u64 	%rd26, %SPL, 0;
	mov.b32 	%r2, 5;
	st.local.v2.u32 	[%rd26], {%r2, %r1};
	mov.u64 	%rd27, $str;
	cvta.global.u64 	%rd28, %rd27;
	{ // callseq 0, 0
	.param .b64 param0;
	st.param.b64 	[param0], %rd28;
	.param .b64 param1;
	st.param.b64 	[param1], %rd25;
	.param .b32 retval0;
	call.uni (retval0), 
	vprintf, 
	(
	param0, 
	param1
	);
	ld.param.b32 	%r3, [retval0];
	} // callseq 0
	ld.global.u32 	%r5, [%rd46+-28];
	st.local.v2.u32 	[%rd26], {%r2, %r5};
	{ // callseq 1, 0
	.param .b64 param0;
	st.param.b64 	[param0], %rd28;
	.param .b64 param1;
	st.param.b64 	[param1], %rd25;
	.param .b32 retval0;
	call.uni (retval0), 
	vprintf, 
	(
	param0, 
	param1
	);
	ld.param.b32 	%r6, [retval0];
	} // callseq 1
	ld.global.u32 	%r8, [%rd46+-24];
	st.local.v2.u32 	[%rd26], {%r2, %r8};
	{ // callseq 2, 0
	.param .b64 param0;
	st.param.b64 	[param0], %rd28;
	.param .b64 param1;
	st.param.b64 	[param1], %rd25;
	.param .b32 retval0;
	call.uni (retval0), 
	vprintf, 
	(
	param0, 
	param1
	);
	ld.param.b32 	%r9, [retval0];
	} // callseq 2
	ld.global.u32 	%r11, [%rd46+-20];
	st.local.v2.u32 	[%rd26], {%r2, %r11};
	{ // callseq 3, 0
	.param .b64 param0;
	st.param.b64 	[param0], %rd28;
	.param .b64 param1;
	st.param.b64 	[param1], %rd25;
	.param .b32 retval0;
	call.uni (retval0), 
	vprintf, 
	(
	param0, 
	param1
	);
	ld.param.b32 	%r12, [retval0];
	} // callseq 3
	ld.global.u32 	%r14, [%rd46+-16];
	st.local.v2.u32 	[%rd26], {%r2, %r14};
	{ // callseq 4, 0
	.param .b64 param0;
	st.param.b64 	[param0], %rd28;
	.param .b64 param1;
	st.param.b64 	[param1], %rd25;
	.param .b32 retval0;
	call.uni (retval0), 
	vprintf, 
	(
	param0, 
	param1
	);
	ld.param.b32 	%r15, [retval0];
	} // callseq 4
	ld.global.u32 	%r17, [%rd46+-12];
	st.local.v2.u32 	[%rd26], {%r2, %r17};
	{ // callseq 5, 0
	.param .b64 param0;
	st.param.b64 	[param0], %rd28;
	.param .b64 param1;
	st.param.b64 	[param1], %rd25;
	.param .b32 retval0;
	call.uni (retval0), 
	vprintf, 
	(
	param0, 
	param1
	);
	ld.param.b32 	%r18, [retval0];
	} // callseq 5
	ld.global.u32 	%r20, [%rd46+-8];
	st.local.v2.u32 	[%rd26], {%r2, %r20};
	{ // callseq 6, 0
	.param .b64 param0;
	st.param.b64 	[param0], %rd28;
	.param .b64 param1;
	st.param.b64 	[param1], %rd25;
	.param .b32 retval0;
	call.uni (retval0), 
	vprintf, 
	(
	param0, 
	param1
	);
	ld.param.b32 	%r21, [retval0];
	} // callseq 6
	ld.global.u32 	%r23, [%rd46+-4];
	st.local.v2.u32 	[%rd26], {%r2, %r23};
	{ // callseq 7, 0
	.param .b64 param0;
	st.param.b64 	[param0], %rd28;
	.param .b64 param1;
	st.param.b64 	[param1], %rd25;
	.param .b32 retval0;
	call.uni (retval0), 
	vprintf, 
	(
	param0, 
	param1
	);
	ld.param.b32 	%r24, [retval0];
	} // callseq 7
	ld.global.u32 	%r26, [%rd46];
	st.local.v2.u32 	[%rd26], {%r2, %r26};
	{ // callseq 8, 0
	.param .b64 param0;
	st.param.b64 	[param0], %rd28;
	.param .b64 param1;
	st.param.b64 	[param1], %rd25;
	.param .b32 retval0;
	call.uni (retval0), 
	vprintf, 
	(
	param0, 
	param1
	);
	ld.param.b32 	%r27, [retval0];
	} // callseq 8
	ld.global.u32 	%r29, [%rd46+4];
	st.local.v2.u32 	[%rd26], {%r2, %r29};
	{ // callseq 9, 0
	.param .b64 param0;
	st.param.b64 	[param0], %rd28;
	.param .b64 param1;
	st.param.b64 	[param1], %rd25;
	.param .b32 retval0;
	call.uni (retval0), 
	vprintf, 
	(
	param0, 
	param1
	);
	ld.param.b32 	%r30, [retval0];
	} // callseq 9
	ld.global.u32 	%r32, [%rd46+8];
	st.local.v2.u32 	[%rd26], {%r2, %r32};
	{ // callseq 10, 0
	.param .b64 param0;
	st.param.b64 	[param0], %rd28;
	.param .b64 param1;
	st.param.b64 	[param1], %rd25;
	.param .b32 retval0;
	call.uni (retval0), 
	vprintf, 
	(
	param0, 
	param1
	);
	ld.param.b32 	%r33, [retval0];
	} // callseq 10
	ld.global.u32 	%r35, [%rd46+12];
	st.local.v2.u32 	[%rd26], {%r2, %r35};
	{ // callseq 11, 0
	.param .b64 param0;
	st.param.b64 	[param0], %rd28;
	.param .b64 param1;
	st.param.b64 	[param1], %rd25;
	.param .b32 retval0;
	call.uni (retval0), 
	vprintf, 
	(
	param0, 
	param1
	);
	ld.param.b32 	%r36, [retval0];
	} // callseq 11
	ld.global.u32 	%r38, [%rd46+16];
	st.local.v2.u32 	[%rd26], {%r2, %r38};
	{ // callseq 12, 0
	.param .b64 param0;
	st.param.b64 	[param0], %rd28;
	.param .b64 param1;
	st.param.b64 	[param1], %rd25;
	.param .b32 retval0;
	call.uni (retval0), 
	vprintf, 
	(
	param0, 
	param1
	);
	ld.param.b32 	%r39, [retval0];
	} // callseq 12
	ld.global.u32 	%r41, [%rd46+20];
	st.local.v2.u32 	[%rd26], {%r2, %r41};
	{ // callseq 13, 0
	.param .b64 param0;
	st.param.b64 	[param0], %rd28;
	.param .b64 param1;
	st.param.b64 	[param1], %rd25;
	.param .b32 retval0;
	call.uni (retval0), 
	vprintf, 
	(
	param0, 
	param1
	);
	ld.param.b32 	%r42, [retval0];
	} // callseq 13
	ld.global.u32 	%r44, [%rd46+24];
	st.local.v2.u32 	[%rd26], {%r2, %r44};
	{ // callseq 14, 0
	.param .b64 param0;
	st.param.b64 	[param0], %rd28;
	.param .b64 param1;
	st.param.b64 	[param1], %rd25;
	.param .b32 retval0;
	call.uni (retval0), 
	vprintf, 
	(
	param0, 
	param1
	);
	ld.param.b32 	%r45, [retval0];
	} // callseq 14
	ld.global.u32 	%r47, [%rd46+28];
	st.local.v2.u32 	[%rd26], {%r2, %r47};
	{ // callseq 15, 0
	.param .b64 param0;
	st.param.b64 	[param0], %rd28;
	.param .b64 param1;
	st.param.b64 	[param1], %rd25;
	.param .b32 retval0;
	call.uni (retval0), 
	vprintf, 
	(
	param0, 
	param1
	);
	ld.param.b32 	%r48, [retval0];
	} // callseq 15
	add.s64 	%rd47, %rd47, -16;
	add.s64 	%rd46, %rd46, 64;
	setp.ne.s64 	%p3, %rd47, 0;
	@%p3 bra 	$L__BB0_3;
$L__BB0_4:
	setp.eq.s64 	%p4, %rd2, 0;
	@%p4 bra 	$L__BB0_13;
	add.u64 	%rd29, %SP, 0;
	add.u64 	%rd10, %SPL, 0;
	and.b64  	%rd11, %rd22, 7;
	setp.lt.u64 	%p5, %rd2, 8;
	@%p5 bra 	$L__BB0_7;
	shl.b64 	%rd30, %rd49, 2;
	add.s64 	%rd31, %rd1, %rd30;
	ld.global.u32 	%r50, [%rd31];
	mov.b32 	%r51, 5;
	st.local.v2.u32 	[%rd10], {%r51, %r50};
	mov.u64 	%rd32, $str;
	cvta.global.u64 	%rd33, %rd32;
	{ // callseq 16, 0
	.param .b64 param0;
	st.param.b64 	[param0], %rd33;
	.param .b64 param1;
	st.param.b64 	[param1], %rd29;
	.param .b32 retval0;
	call.uni (retval0), 
	vprintf, 
	(
	param0, 
	param1
	);
	ld.param.b32 	%r52, [retval0];
	} // callseq 16
	ld.global.u32 	%r54, [%rd31+4];
	st.local.v2.u32 	[%rd10], {%r51, %r54};
	{ // callseq 17, 0
	.param .b64 param0;
	st.param.b64 	[param0], %rd33;
	.param .b64 param1;
	st.param.b64 	[param1], %rd29;
	.param .b32 retval0;
	call.uni (retval0), 
	vprintf, 
	(
	param0, 
	param1
	);
	ld.param.b32 	%r55, [retval0];
	} // callseq 17
	ld.global.u32 	%r57, [%rd31+8];
	st.local.v2.u32 	[%rd10], {%r51, %r57};
	{ // callseq 18, 0
	.param .b64 param0;
	st.param.b64 	[param0], %rd33;
	.param .b64 param1;
	st.param.b64 	[param1], %rd29;
	.param .b32 retval0;
	call.uni (retval0), 
	vprintf, 
	(
	param0, 
	param1
	);
	ld.param.b32 	%r58, [retval0];
	} // callseq 18
	ld.global.u32 	%r60, [%rd31+12];
	st.local.v2.u32 	[%rd10], {%r51, %r60};
	{ // callseq 19, 0
	.param .b64 param0;
	st.param.b64 	[param0], %rd33;
	.param .b64 param1;
	st.param.b64 	[param1], %rd29;
	.param .b32 retval0;
	call.uni (retval0), 
	vprintf, 
	(
	param0, 
	param1
	);
	ld.param.b32 	%r61, [retval0];
	} // callseq 19
	ld.global.u32 	%r63, [%rd31+16];
	st.local.v2.u32 	[%rd10], {%r51, %r63};
	{ // callseq 20, 0
	.param .b64 param0;
	st.param.b64 	[param0], %rd33;
	.param .b64 param1;
	st.param.b64 	[param1], %rd29;
	.param .b32 retval0;
	call.uni (retval0), 
	vprintf, 
	(
	param0, 
	param1
	);
	ld.param.b32 	%r64, [retval0];
	} // callseq 20
	ld.global.u32 	%r66, [%rd31+20];
	st.local.v2.u32 	[%rd10], {%r51, %r66};
	{ // callseq 21, 0
	.param .b64 param0;
	st.param.b64 	[param0], %rd33;
	.param .b64 param1;
	st.param.b64 	[param1], %rd29;
	.param .b32 retval0;
	call.uni (retval0), 
	vprintf, 
	(
	param0, 
	param1
	);
	ld.param.b32 	%r67, [retval0];
	} // callseq 21
	ld.global.u32 	%r69, [%rd31+24];
	st.local.v2.u32 	[%rd10], {%r51, %r69};
	{ // callseq 22, 0
	.param .b64 param0;
	st.param.b64 	[param0], %rd33;
	.param .b64 param1;
	st.param.b64 	[param1], %rd29;
	.param .b32 retval0;
	call.uni (retval0), 
	vprintf, 
	(
	param0, 
	param1
	);
	ld.param.b32 	%r70, [retval0];
	} // callseq 22
	ld.global.u32 	%r72, [%rd31+28];
	st.local.v2.u32 	[%rd10], {%r51, %r72};
	{ // callseq 23, 0
	.param .b64 param0;
	st.param.b64 	[param0], %rd33;
	.param .b64 param1;
	st.param.b64 	[param1], %rd29;
	.param .b32 retval0;
	call.uni (retval0), 
	vprintf, 
	(
	param0, 
	param1
	);
	ld.param.b32 	%r73, [retval0];
	} // callseq 23
	add.s64 	%rd49, %rd49, 8;
$L__BB0_7:
	setp.eq.s64 	%p6, %rd11, 0;
	@%p6 bra 	$L__BB0_13;
	and.b64  	%rd51, %rd22, 3;
	setp.lt.u64 	%p7, %rd11, 4;
	@%p7 bra 	$L__BB0_10;
	shl.b64 	%rd35, %rd49, 2;
	add.s64 	%rd36, %rd1, %rd35;
	ld.global.u32 	%r75, [%rd36];
	mov.b32 	%r76, 5;
	st.local.v2.u32 	[%rd10], {%r76, %r75};
	mov.u64 	%rd37, $str;
	cvta.global.u64 	%rd38, %rd37;
	{ // callseq 24, 0
	.param .b64 param0;
	st.param.b64 	[param0], %rd38;
	.param .b64 param1;
	st.param.b64 	[param1], %rd29;
	.param .b32 retval0;
	call.uni (retval0), 
	vprintf, 
	(
	param0, 
	param1
	);
	ld.param.b32 	%r77, [retval0];
	} // callseq 24
	ld.global.u32 	%r79, [%rd36+4];
	st.local.v2.u32 	[%rd10], {%r76, %r79};
	{ // callseq 25, 0
	.param .b64 param0;
	st.param.b64 	[param0], %rd38;
	.param .b64 param1;
	st.param.b64 	[param1], %rd29;
	.param .b32 retval0;
	call.uni (retval0), 
	vprintf, 
	(
	param0, 
	param1
	);
	ld.param.b32 	%r80, [retval0];
	} // callseq 25
	ld.global.u32 	%r82, [%rd36+8];
	st.local.v2.u32 	[%rd10], {%r76, %r82};
	{ // callseq 26, 0
	.param .b64 param0;
	st.param.b64 	[param0], %rd38;
	.param .b64 param1;
	st.param.b64 	[param1], %rd29;
	.param .b32 retval0;
	call.uni (retval0), 
	vprintf, 
	(
	param0, 
	param1
	);
	ld.param.b32 	%r83, [retval0];
	} // callseq 26
	ld.global.u32 	%r85, [%rd36+12];
	st.local.v2.u32 	[%rd10], {%r76, %r85};
	{ // callseq 27, 0
	.param .b64 param0;
	st.param.b64 	[param0], %rd38;
	.param .b64 param1;
	st.param.b64 	[param1], %rd29;
	.param .b32 retval0;
	call.uni (retval0), 
	vprintf, 
	(
	param0, 
	param1
	);
	ld.param.b32 	%r86, [retval0];
	} // callseq 27
	add.s64 	%rd49, %rd49, 4;
$L__BB0_10:
	setp.eq.s64 	%p8, %rd51, 0;
	@%p8 bra 	$L__BB0_13;
	shl.b64 	%rd40, %rd49, 2;
	add.s64 	%rd52, %rd1, %rd40;
	mov.u64 	%rd41, $str;
$L__BB0_12:
	.pragma "nounroll";
	ld.global.u32 	%r88, [%rd52];
	mov.b32 	%r89, 5;
	st.local.v2.u32 	[%rd10], {%r89, %r88};
	cvta.global.u64 	%rd42, %rd41;
	{ // callseq 28, 0
	.param .b64 param0;
	st.param.b64 	[param0], %rd42;
	.param .b64 param1;
	st.param.b64 	[param1], %rd29;
	.param .b32 retval0;
	call.uni (retval0), 
	vprintf, 
	(
	param0, 
	param1
	);
	ld.param.b32 	%r90, [retval0];
	} // callseq 28
	add.s64 	%rd52, %rd52, 4;
	add.s64 	%rd51, %rd51, -1;
	setp.ne.s64 	%p9, %rd51, 0;
	@%p9 bra 	$L__BB0_12;
$L__BB0_13:
	mov.u64 	%rd44, $str$1;
	cvta.global.u64 	%rd45, %rd44;
	{ // callseq 29, 0
	.param .b64 param0;
	st.param.b64 	[param0], %rd45;
	.param .b64 param1;
	st.param.b64 	[param1], 0;
	.param .b32 retval0;
	call.uni (retval0), 
	vprintf, 
	(
	param0, 
	param1
	);
	ld.param.b32 	%r92, [retval0];
	} // callseq 29
	ret;

}
	// .globl	_Z12device_mergeP16merge_sort_ctx_t
.visible .entry _Z12device_mergeP16merge_sort_ctx_t(
	.param .u64 .ptr .align 1 _Z12device_mergeP16merge_sort_ctx_t_param_0
)
{
	.reg .pred 	%p<22>;
	.reg .b32 	%r<45>;
	.reg .b64 	%rd<167>;

	ld.param.u64 	%rd54, [_Z12device_mergeP16merge_sort_ctx_t_param_0];
	cvta.to.global.u64 	%rd1, %rd54;
	mov.u32 	%r31, %ctaid.x;
	mov.u32 	%r32, %ntid.x;
	mov.u32 	%r33, %tid.x;
	mad.lo.s32 	%r34, %r31, %r32, %r33;
	ld.global.u64 	%rd55, [%rd1+48];
	cvt.s64.s32 	%rd2, %r34;
	setp.le.u64 	%p1, %rd55, %rd2;
	@%p1 bra 	$L__BB1_43;
	ld.global.u64 	%rd3, [%rd1+40];
	shl.b64 	%rd4, %rd3, 1;
	mul.lo.s64 	%rd152, %rd4, %rd2;
	add.s64 	%rd6, %rd152, %rd4;
	and.b64  	%rd56, %rd3, 9223372036854775807;
	add.s64 	%rd7, %rd152, %rd56;
	setp.ge.u64 	%p2, %rd152, %rd6;
	@%p2 bra 	$L__BB1_43;
	and.b64  	%rd145, %rd4, 2;
	setp.eq.s64 	%p3, %rd145, 0;
	mov.u64 	%rd157, %rd7;
	mov.u64 	%rd158, %rd152;
	@%p3 bra 	$L__BB1_12;
	mul.lo.s64 	%rd57, %rd3, %rd2;
	shl.b64 	%rd146, %rd57, 3;
	mov.u64 	%rd157, %rd7;
	mov.u64 	%rd158, %rd152;
$L__BB1_4:
	.pragma "nounroll";
	setp.lt.u64 	%p4, %rd158, %rd7;
	ld.global.u64 	%rd15, [%rd1];
	@%p4 bra 	$L__BB1_7;
	cvta.to.global.u64 	%rd58, %rd15;
	shl.b64 	%rd59, %rd157, 2;
	add.s64 	%rd60, %rd58, %rd59;
	ld.global.u32 	%r36, [%rd60];
$L__BB1_6:
	ld.global.u64 	%rd72, [%rd1+8];
	cvta.to.global.u64 	%rd73, %rd72;
	add.s64 	%rd74, %rd73, %rd146;
	st.global.u32 	[%rd74], %r36;
	add.s64 	%rd157, %rd157, 1;
	bra.uni 	$L__BB1_11;
$L__BB1_7:
	setp.lt.u64 	%p5, %rd157, %rd6;
	@%p5 bra 	$L__BB1_9;
	cvta.to.global.u64 	%rd61, %rd15;
	shl.b64 	%rd62, %rd158, 2;
	add.s64 	%rd63, %rd61, %rd62;
	ld.global.u32 	%r35, [%rd63];
	bra.uni 	$L__BB1_10;
$L__BB1_9:
	cvta.to.global.u64 	%rd64, %rd15;
	shl.b64 	%rd65, %rd158, 2;
	add.s64 	%rd66, %rd64, %rd65;
	ld.global.u32 	%r35, [%rd66];
	shl.b64 	%rd67, %rd157, 2;
	add.s64 	%rd68, %rd64, %rd67;
	ld.global.u32 	%r36, [%rd68];
	setp.gt.u32 	%p6, %r35, %r36;
	@%p6 bra 	$L__BB1_6;
$L__BB1_10:
	ld.global.u64 	%rd69, [%rd1+8];
	cvta.to.global.u64 	%rd70, %rd69;
	add.s64 	%rd71, %rd70, %rd146;
	st.global.u32 	[%rd71], %r35;
	add.s64 	%rd158, %rd158, 1;
$L__BB1_11:
	add.s64 	%rd152, %rd152, 1;
	add.s64 	%rd146, %rd146, 4;
	add.s64 	%rd145, %rd145, -1;
	setp.ne.s64 	%p7, %rd145, 0;
	@%p7 bra 	$L__BB1_4;
$L__BB1_12:
	add.s64 	%rd75, %rd4, -1;
	setp.lt.u64 	%p8, %rd75, 3;
	@%p8 bra 	$L__BB1_43;
	shl.b64 	%rd76, %rd152, 2;
	add.s64 	%rd156, %rd76, 12;
	sub.s64 	%rd155, %rd6, %rd152;
$L__BB1_14:
	setp.lt.u64 	%p9, %rd158, %rd7;
	ld.global.u64 	%rd32, [%rd1];
	@%p9 bra 	$L__BB1_17;
	cvta.to.global.u64 	%rd77, %rd32;
	shl.b64 	%rd78, %rd157, 2;
	add.s64 	%rd79, %rd77, %rd78;
	ld.global.u32 	%r38, [%rd79];
$L__BB1_16:
	ld.global.u64 	%rd91, [%rd1+8];
	cvta.to.global.u64 	%rd92, %rd91;
	add.s64 	%rd93, %rd92, %rd156;
	st.global.u32 	[%rd93+-12], %r38;
	add.s64 	%rd157, %rd157, 1;
	bra.uni 	$L__BB1_21;
$L__BB1_17:
	setp.lt.u64 	%p10, %rd157, %rd6;
	@%p10 bra 	$L__BB1_19;
	cvta.to.global.u64 	%rd80, %rd32;
	shl.b64 	%rd81, %rd158, 2;
	add.s64 	%rd82, %rd80, %rd81;
	ld.global.u32 	%r37, [%rd82];
	bra.uni 	$L__BB1_20;
$L__BB1_19:
	cvta.to.global.u64 	%rd83, %rd32;
	shl.b64 	%rd84, %rd158, 2;
	add.s64 	%rd85, %rd83, %rd84;
	ld.global.u32 	%r37, [%rd85];
	shl.b64 	%rd86, %rd157, 2;
	add.s64 	%rd87, %rd83, %rd86;
	ld.global.u32 	%r38, [%rd87];
	setp.gt.u32 	%p11, %r37, %r38;
	@%p11 bra 	$L__BB1_16;
$L__BB1_20:
	ld.global.u64 	%rd88, [%rd1+8];
	cvta.to.global.u64 	%rd89, %rd88;
	add.s64 	%rd90, %rd89, %rd156;
	st.global.u32 	[%rd90+-12], %r37;
	add.s64 	%rd158, %rd158, 1;
$L__BB1_21:
	setp.lt.u64 	%p12, %rd158, %rd7;
	ld.global.u64 	%rd37, [%rd1];
	@%p12 bra 	$L__BB1_24;
	cvta.to.global.u64 	%rd94, %rd37;
	shl.b64 	%rd95, %rd157, 2;
	add.s64 	%rd96, %rd94, %rd95;
	ld.global.u32 	%r40, [%rd96];
$L__BB1_23:
	ld.global.u64 	%rd108, [%rd1+8];
	cvta.to.global.u64 	%rd109, %rd108;
	add.s64 	%rd110, %rd109, %rd156;
	st.global.u32 	[%rd110+-8], %r40;
	add.s64 	%rd157, %rd157, 1;
	bra.uni 	$L__BB1_28;
$L__BB1_24:
	setp.lt.u64 	%p13, %rd157, %rd6;
	@%p13 bra 	$L__BB1_26;
	cvta.to.global.u64 	%rd97, %rd37;
	shl.b64 	%rd98, %rd158, 2;
	add.s64 	%rd99, %rd97, %rd98;
	ld.global.u32 	%r39, [%rd99];
	bra.uni 	$L__BB1_27;
$L__BB1_26:
	cvta.to.global.u64 	%rd100, %rd37;
	shl.b64 	%rd101, %rd158, 2;
	add.s64 	%rd102, %rd100, %rd101;
	ld.global.u32 	%r39, [%rd102];
	shl.b64 	%rd103, %rd157, 2;
	add.s64 	%rd104, %rd100, %rd103;
	ld.global.u32 	%r40, [%rd104];
	setp.gt.u32 	%p14, %r39, %r40;
	@%p14 bra 	$L__BB1_23;
$L__BB1_27:
	ld.global.u64 	%rd105, [%rd1+8];
	cvta.to.global.u64 	%rd106, %rd105;
	add.s64 	%rd107, %rd106, %rd156;
	st.global.u32 	[%rd107+-8], %r39;
	add.s64 	%rd158, %rd158, 1;
$L__BB1_28:
	setp.lt.u64 	%p15, %rd158, %rd7;
	ld.global.u64 	%rd42, [%rd1];
	@%p15 bra 	$L__BB1_31;
	cvta.to.global.u64 	%rd111, %rd42;
	shl.b64 	%rd112, %rd157, 2;
	add.s64 	%rd113, %rd111, %rd112;
	ld.global.u32 	%r42, [%rd113];
$L__BB1_30:
	ld.global.u64 	%rd125, [%rd1+8];
	cvta.to.global.u64 	%rd126, %rd125;
	add.s64 	%rd127, %rd126, %rd156;
	st.global.u32 	[%rd127+-4], %r42;
	add.s64 	%rd157, %rd157, 1;
	bra.uni 	$L__BB1_35;
$L__BB1_31:
	setp.lt.u64 	%p16, %rd157, %rd6;
	@%p16 bra 	$L__BB1_33;
	cvta.to.global.u64 	%rd114, %rd42;
	shl.b64 	%rd115, %rd158, 2;
	add.s64 	%rd116, %rd114, %rd115;
	ld.global.u32 	%r41, [%rd116];
	bra.uni 	$L__BB1_34;
$L__BB1_33:
	cvta.to.global.u64 	%rd117, %rd42;
	shl.b64 	%rd118, %rd158, 2;
	add.s64 	%rd119, %rd117, %rd118;
	ld.global.u32 	%r41, [%rd119];
	shl.b64 	%rd120, %rd157, 2;
	add.s64 	%rd121, %rd117, %rd120;
	ld.global.u32 	%r42, [%rd121];
	setp.gt.u32 	%p17, %r41, %r42;
	@%p17 bra 	$L__BB1_30;
$L__BB1_34:
	ld.global.u64 	%rd122, [%rd1+8];
	cvta.to.global.u64 	%rd123, %rd122;
	add.s64 	%rd124, %rd123, %rd156;
	st.global.u32 	[%rd124+-4], %r41;
	add.s64 	%rd158, %rd158, 1;
$L__BB1_35:
	setp.lt.u64 	%p18, %rd158, %rd7;
	ld.global.u64 	%rd47, [%rd1];
	@%p18 bra 	$L__BB1_38;
	cvta.to.global.u64 	%rd128, %rd47;
	shl.b64 	%rd129, %rd157, 2;
	add.s64 	%rd130, %rd128, %rd129;
	ld.global.u32 	%r44, [%rd130];
$L__BB1_37:
	ld.global.u64 	%rd142, [%rd1+8];
	cvta.to.global.u64 	%rd143, %rd142;
	add.s64 	%rd144, %rd143, %rd156;
	st.global.u32 	[%rd144], %r44;
	add.s64 	%rd157, %rd157, 1;
	bra.uni 	$L__BB1_42;
$L__BB1_38:
	setp.lt.u64 	%p19, %rd157, %rd6;
	@%p19 bra 	$L__BB1_40;
	cvta.to.global.u64 	%rd131, %rd47;
	shl.b64 	%rd132, %rd158, 2;
	add.s64 	%rd133, %rd131, %rd132;
	ld.global.u32 	%r43, [%rd133];
	bra.uni 	$L__BB1_41;
$L__BB1_40:
	cvta.to.global.u64 	%rd134, %rd47;
	shl.b64 	%rd135, %rd158, 2;
	add.s64 	%rd136, %rd134, %rd135;
	ld.global.u32 	%r43, [%rd136];
	shl.b64 	%rd137, %rd157, 2;
	add.s64 	%rd138, %rd134, %rd137;
	ld.global.u32 	%r44, [%rd138];
	setp.gt.u32 	%p20, %r43, %r44;
	@%p20 bra 	$L__BB1_37;
$L__BB1_41:
	ld.global.u64 	%rd139, [%rd1+8];
	cvta.to.global.u64 	%rd140, %rd139;
	add.s64 	%rd141, %rd140, %rd156;
	st.global.u32 	[%rd141], %r43;
	add.s64 	%rd158, %rd158, 1;
$L__BB1_42:
	add.s64 	%rd156, %rd156, 16;
	add.s64 	%rd155, %rd155, -4;
	setp.ne.s64 	%p21, %rd155, 0;
	@%p21 bra 	$L__BB1_14;
$L__BB1_43:
	ret;

}
	// .globl	_Z22device_merge_optimizedP16merge_sort_ctx_t
.visible .entry _Z22device_merge_optimizedP16merge_sort_ctx_t(
	.param .u64 .ptr .align 1 _Z22device_merge_optimizedP16merge_sort_ctx_t_param_0
)
{
	.reg .pred 	%p<26>;
	.reg .b16 	%rs<2>;
	.reg .b32 	%r<49>;
	.reg .b64 	%rd<155>;

	ld.param.u64 	%rd63, [_Z22device_merge_optimizedP16merge_sort_ctx_t_param_0];
	cvta.to.global.u64 	%rd1, %rd63;
	mov.u32 	%r1, %ntid.x;
	mov.u32 	%r2, %tid.x;
	bar.sync 	0;
	ld.global.u64 	%rd64, [%rd1+40];
	ld.global.u64 	%rd65, [%rd1+48];
	mul.lo.s64 	%rd66, %rd64, %rd65;
	shl.b64 	%rd2, %rd66, 1;
	cvt.u64.u32 	%rd3, %r1;
	and.b64  	%rd67, %rd2, -4294967296;
	setp.ne.s64 	%p1, %rd67, 0;
	@%p1 bra 	$L__BB2_2;
	cvt.u32.u64 	%r33, %rd3;
	cvt.u32.u64 	%r34, %rd2;
	rem.u32 	%r35, %r34, %r33;
	cvt.u64.u32 	%rd131, %r35;
	bra.uni 	$L__BB2_3;
$L__BB2_2:
	rem.u64 	%rd131, %rd2, %rd3;
$L__BB2_3:
	mov.u32 	%r36, %ctaid.x;
	mul.lo.s32 	%r37, %r36, %r1;
	cvt.s64.s32 	%rd7, %r37;
	mul.lo.s64 	%rd8, %rd131, %rd7;
	ld.global.u64 	%rd68, [%rd1];
	cvta.to.global.u64 	%rd9, %rd68;
	ld.global.u64 	%rd69, [%rd1+8];
	cvta.to.global.u64 	%rd10, %rd69;
	bar.sync 	0;
	add.s32 	%r38, %r37, %r2;
	cvt.s64.s32 	%rd11, %r38;
	ld.global.u64 	%rd70, [%rd1+48];
	setp.le.u64 	%p2, %rd70, %rd11;
	@%p2 bra 	$L__BB2_51;
	ld.global.u64 	%rd71, [%rd1+40];
	sub.s64 	%rd72, %rd11, %rd7;
	mul.lo.s64 	%rd73, %rd72, %rd71;
	shl.b64 	%rd139, %rd73, 1;
	shl.b64 	%rd13, %rd71, 1;
	add.s64 	%rd14, %rd139, %rd13;
	and.b64  	%rd74, %rd71, 9223372036854775807;
	add.s64 	%rd15, %rd139, %rd74;
	setp.ge.u64 	%p3, %rd139, %rd14;
	@%p3 bra 	$L__BB2_46;
	shl.b64 	%rd75, %rd8, 2;
	add.s64 	%rd16, %rd9, %rd75;
	and.b64  	%rd132, %rd13, 2;
	setp.eq.s64 	%p4, %rd132, 0;
	mov.u64 	%rd144, %rd15;
	mov.u64 	%rd145, %rd139;
	@%p4 bra 	$L__BB2_15;
	shl.b64 	%rd76, %rd139, 2;
	add.s64 	%rd78, %rd76, %rd75;
	add.s64 	%rd133, %rd10, %rd78;
	mov.u64 	%rd144, %rd15;
	mov.u64 	%rd145, %rd139;
$L__BB2_7:
	.pragma "nounroll";
	setp.lt.u64 	%p5, %rd145, %rd15;
	@%p5 bra 	$L__BB2_10;
	shl.b64 	%rd79, %rd144, 2;
	add.s64 	%rd80, %rd16, %rd79;
	ld.global.u32 	%r40, [%rd80];
$L__BB2_9:
	st.global.u32 	[%rd133], %r40;
	add.s64 	%rd144, %rd144, 1;
	bra.uni 	$L__BB2_14;
$L__BB2_10:
	setp.lt.u64 	%p6, %rd144, %rd14;
	@%p6 bra 	$L__BB2_12;
	shl.b64 	%rd81, %rd145, 2;
	add.s64 	%rd82, %rd16, %rd81;
	ld.global.u32 	%r39, [%rd82];
	bra.uni 	$L__BB2_13;
$L__BB2_12:
	shl.b64 	%rd83, %rd145, 2;
	add.s64 	%rd84, %rd16, %rd83;
	ld.global.u32 	%r39, [%rd84];
	shl.b64 	%rd85, %rd144, 2;
	add.s64 	%rd86, %rd16, %rd85;
	ld.global.u32 	%r40, [%rd86];
	setp.gt.u32 	%p7, %r39, %r40;
	@%p7 bra 	$L__BB2_9;
$L__BB2_13:
	st.global.u32 	[%rd133], %r39;
	add.s64 	%rd145, %rd145, 1;
$L__BB2_14:
	add.s64 	%rd139, %rd139, 1;
	add.s64 	%rd133, %rd133, 4;
	add.s64 	%rd132, %rd132, -1;
	setp.ne.s64 	%p8, %rd132, 0;
	@%p8 bra 	$L__BB2_7;
$L__BB2_15:
	add.s64 	%rd87, %rd13, -1;
	setp.lt.u64 	%p9, %rd87, 3;
	@%p9 bra 	$L__BB2_46;
	sub.s64 	%rd143, %rd14, %rd139;
	shl.b64 	%rd89, %rd139, 2;
	add.s64 	%rd90, %rd75, %rd89;
	add.s64 	%rd91, %rd90, %rd10;
	add.s64 	%rd142, %rd91, 8;
$L__BB2_17:
	setp.lt.u64 	%p10, %rd145, %rd15;
	@%p10 bra 	$L__BB2_20;
	shl.b64 	%rd92, %rd144, 2;
	add.s64 	%rd93, %rd16, %rd92;
	ld.global.u32 	%r42, [%rd93];
$L__BB2_19:
	st.global.u32 	[%rd142+-8], %r42;
	add.s64 	%rd144, %rd144, 1;
	bra.uni 	$L__BB2_24;
$L__BB2_20:
	setp.lt.u64 	%p11, %rd144, %rd14;
	@%p11 bra 	$L__BB2_22;
	shl.b64 	%rd94, %rd145, 2;
	add.s64 	%rd95, %rd16, %rd94;
	ld.global.u32 	%r41, [%rd95];
	bra.uni 	$L__BB2_23;
$L__BB2_22:
	shl.b64 	%rd96, %rd145, 2;
	add.s64 	%rd97, %rd16, %rd96;
	ld.global.u32 	%r41, [%rd97];
	shl.b64 	%rd98, %rd144, 2;
	add.s64 	%rd99, %rd16, %rd98;
	ld.global.u32 	%r42, [%rd99];
	setp.gt.u32 	%p12, %r41, %r42;
	@%p12 bra 	$L__BB2_19;
$L__BB2_23:
	st.global.u32 	[%rd142+-8], %r41;
	add.s64 	%rd145, %rd145, 1;
$L__BB2_24:
	setp.lt.u64 	%p13, %rd145, %rd15;
	@%p13 bra 	$L__BB2_27;
	shl.b64 	%rd100, %rd144, 2;
	add.s64 	%rd101, %rd16, %rd100;
	ld.global.u32 	%r44, [%rd101];
$L__BB2_26:
	st.global.u32 	[%rd142+-4], %r44;
	add.s64 	%rd144, %rd144, 1;
	bra.uni 	$L__BB2_31;
$L__BB2_27:
	setp.lt.u64 	%p14, %rd144, %rd14;
	@%p14 bra 	$L__BB2_29;
	shl.b64 	%rd102, %rd145, 2;
	add.s64 	%rd103, %rd16, %rd102;
	ld.global.u32 	%r43, [%rd103];
	bra.uni 	$L__BB2_30;
$L__BB2_29:
	shl.b64 	%rd104, %rd145, 2;
	add.s64 	%rd105, %rd16, %rd104;
	ld.global.u32 	%r43, [%rd105];
	shl.b64 	%rd106, %rd144, 2;
	add.s64 	%rd107, %rd16, %rd106;
	ld.global.u32 	%r44, [%rd107];
	setp.gt.u32 	%p15, %r43, %r44;
	@%p15 bra 	$L__BB2_26;
$L__BB2_30:
	st.global.u32 	[%rd142+-4], %r43;
	add.s64 	%rd145, %rd145, 1;
$L__BB2_31:
	setp.lt.u64 	%p16, %rd145, %rd15;
	@%p16 bra 	$L__BB2_34;
	shl.b64 	%rd108, %rd144, 2;
	add.s64 	%rd109, %rd16, %rd108;
	ld.global.u32 	%r46, [%rd109];
$L__BB2_33:
	st.global.u32 	[%rd142], %r46;
	add.s64 	%rd144, %rd144, 1;
	bra.uni 	$L__BB2_38;
$L__BB2_34:
	setp.lt.u64 	%p17, %rd144, %rd14;
	@%p17 bra 	$L__BB2_36;
	shl.b64 	%rd110, %rd145, 2;
	add.s64 	%rd111, %rd16, %rd110;
	ld.global.u32 	%r45, [%rd111];
	bra.uni 	$L__BB2_37;
$L__BB2_36:
	shl.b64 	%rd112, %rd145, 2;
	add.s64 	%rd113, %rd16, %rd112;
	ld.global.u32 	%r45, [%rd113];
	shl.b64 	%rd114, %rd144, 2;
	add.s64 	%rd115, %rd16, %rd114;
	ld.global.u32 	%r46, [%rd115];
	setp.gt.u32 	%p18, %r45, %r46;
	@%p18 bra 	$L__BB2_33;
$L__BB2_37:
	st.global.u32 	[%rd142], %r45;
	add.s64 	%rd145, %rd145, 1;
$L__BB2_38:
	setp.lt.u64 	%p19, %rd145, %rd15;
	@%p19 bra 	$L__BB2_41;
	shl.b64 	%rd116, %rd144, 2;
	add.s64 	%rd117, %rd16, %rd116;
	ld.global.u32 	%r48, [%rd117];
$L__BB2_40:
	st.global.u32 	[%rd142+4], %r48;
	add.s64 	%rd144, %rd144, 1;
	bra.uni 	$L__BB2_45;
$L__BB2_41:
	setp.lt.u64 	%p20, %rd144, %rd14;
	@%p20 bra 	$L__BB2_43;
	shl.b64 	%rd118, %rd145, 2;
	add.s64 	%rd119, %rd16, %rd118;
	ld.global.u32 	%r47, [%rd119];
	bra.uni 	$L__BB2_44;
$L__BB2_43:
	shl.b64 	%rd120, %rd145, 2;
	add.s64 	%rd121, %rd16, %rd120;
	ld.global.u32 	%r47, [%rd121];
	shl.b64 	%rd122, %rd144, 2;
	add.s64 	%rd123, %rd16, %rd122;
	ld.global.u32 	%r48, [%rd123];
	setp.gt.u32 	%p21, %r47, %r48;
	@%p21 bra 	$L__BB2_40;
$L__BB2_44:
	st.global.u32 	[%rd142+4], %r47;
	add.s64 	%rd145, %rd145, 1;
$L__BB2_45:
	add.s64 	%rd143, %rd143, -4;
	add.s64 	%rd142, %rd142, 16;
	setp.ne.s64 	%p22, %rd143, 0;
	@%p22 bra 	$L__BB2_17;
$L__BB2_46:
	setp.ne.s32 	%p23, %r2, 0;
	@%p23 bra 	$L__BB2_50;
	ld.global.u64 	%rd124, [%rd1+8];
	cvta.to.global.u64 	%rd125, %rd124;
	shl.b64 	%rd126, %rd8, 2;
	add.s64 	%rd58, %rd125, %rd126;
	setp.eq.s64 	%p24, %rd131, 0;
	@%p24 bra 	$L__BB2_50;
	add.s64 	%rd59, %rd10, %rd126;
	shl.b64 	%rd60, %rd131, 2;
	mov.b64 	%rd154, 0;
$L__BB2_49:
	add.s64 	%rd129, %rd59, %rd154;
	ld.global.u8 	%rs1, [%rd129];
	add.s64 	%rd130, %rd58, %rd154;
	st.global.u8 	[%rd130], %rs1;
	add.s64 	%rd154, %rd154, 1;
	setp.lt.u64 	%p25, %rd154, %rd60;
	@%p25 bra 	$L__BB2_49;
$L__BB2_50:
	bar.sync 	0;
$L__BB2_51:
	ret;

}


// ===== COMPILED SASS (sm_100) =====

	.target	sm_100

	.elftype	@"ET_EXEC"


//--------------------- .note.nv.tkinfo           --------------------------
	.section	.note.nv.tkinfo,"",@"SHT_NOTE"
	.sectionflags	@"SHF_NOTE_NV_TKINFO"
	.tkinfo
        /*0018*/ 	.word	0x00000002
        /*0030*/ 	.string	""
        /*0030*/ 	.string	"ptxas"
        /*0030*/ 	.string	"Cuda compilation tools, release 13.0, V13.0.88"
        /*0030*/ 	.string	"Build cuda_13.0.r13.0/compiler.36424714_0"
        /*0030*/ 	.string	"-arch sm_100 -m 64 "



//--------------------- .note.nv.cuinfo           --------------------------
	.section	.note.nv.cuinfo,"",@"SHT_NOTE"
	.sectionflags	@"SHF_NOTE_NV_CUINFO"
        /*0018*/ 	.short	0x0002
        /*001a*/ 	.short	0x0064
        /*001c*/ 	.short	0x0082
	.zero		2


//--------------------- .nv.info                  --------------------------
	.section	.nv.info,"",@"SHT_CUDA_INFO"
	.align	4


	//----- nvinfo : EIATTR_REGCOUNT
	.align		4
        /*0000*/ 	.byte	0x04, 0x2f
        /*0002*/ 	.short	(.L_3 - .L_2)
	.align		4
.L_2:
        /*0004*/ 	.word	index@(_Z18print_array_globalPjm)
        /*0008*/ 	.word	0x0000001d


	//----- nvinfo : EIATTR_FRAME_SIZE
	.align		4
.L_3:
        /*000c*/ 	.byte	0x04, 0x11
        /*000e*/ 	.short	(.L_5 - .L_4)
	.align		4
.L_4:
        /*0010*/ 	.word	index@(_Z18print_array_globalPjm)
        /*0014*/ 	.word	0x00000008


	//----- nvinfo : EIATTR_REGCOUNT
	.align		4
.L_5:
        /*0018*/ 	.byte	0x04, 0x2f
        /*001a*/ 	.short	(.L_7 - .L_6)
	.align		4
.L_6:
        /*001c*/ 	.word	index@(_Z12device_mergeP16merge_sort_ctx_t)
        /*0020*/ 	.word	0x0000001a


	//----- nvinfo : EIATTR_FRAME_SIZE
	.align		4
.L_7:
        /*0024*/ 	.byte	0x04, 0x11
        /*0026*/ 	.short	(.L_9 - .L_8)
	.align		4
.L_8:
        /*0028*/ 	.word	index@(_Z12device_mergeP16merge_sort_ctx_t)
        /*002c*/ 	.word	0x00000000


	//----- nvinfo : EIATTR_REGCOUNT
	.align		4
.L_9:
        /*0030*/ 	.byte	0x04, 0x2f
        /*0032*/ 	.short	(.L_11 - .L_10)
	.align		4
.L_10:
        /*0034*/ 	.word	index@(_Z22device_merge_optimizedP16merge_sort_ctx_t)
        /*0038*/ 	.word	0x00000022


	//----- nvinfo : EIATTR_FRAME_SIZE
	.align		4
.L_11:
        /*003c*/ 	.byte	0x04, 0x11
        /*003e*/ 	.short	(.L_13 - .L_12)
	.align		4
.L_12:
        /*0040*/ 	.word	index@($__internal_0_$__cuda_sm20_rem_u64)
        /*0044*/ 	.word	0x00000000


	//----- nvinfo : EIATTR_FRAME_SIZE
	.align		4
.L_13:
        /*0048*/ 	.byte	0x04, 0x11
        /*004a*/ 	.short	(.L_15 - .L_14)
	.align		4
.L_14:
        /*004c*/ 	.word	index@(_Z22device_merge_optimizedP16merge_sort_ctx_t)
        /*0050*/ 	.word	0x00000000


	//----- nvinfo : EIATTR_MIN_STACK_SIZE
	.align		4
.L_15:
        /*0054*/ 	.byte	0x04, 0x12
        /*0056*/ 	.short	(.L_17 - .L_16)
	.align		4
.L_16:
        /*0058*/ 	.word	index@(_Z22device_merge_optimizedP16merge_sort_ctx_t)
        /*005c*/ 	.word	0x00000000


	//----- nvinfo : EIATTR_MIN_STACK_SIZE
	.align		4
.L_17:
        /*0060*/ 	.byte	0x04, 0x12
        /*0062*/ 	.short	(.L_19 - .L_18)
	.align		4
.L_18:
        /*0064*/ 	.word	index@(_Z12device_mergeP16merge_sort_ctx_t)
        /*0068*/ 	.word	0x00000000


	//----- nvinfo : EIATTR_MIN_STACK_SIZE
	.align		4
.L_19:
        /*006c*/ 	.byte	0x04, 0x12
        /*006e*/ 	.short	(.L_21 - .L_20)
	.align		4
.L_20:
        /*0070*/ 	.word	index@(_Z18print_array_globalPjm)
        /*0074*/ 	.word	0x00000008
.L_21:


//--------------------- .nv.compat                --------------------------
	.section	.nv.compat,"",@"SHT_CUDA_COMPAT_INFO"
	.align	4
        /*0000*/ 	.byte	0x02, 0x09, 0x00, 0x00, 0x02, 0x02, 0x01, 0x00, 0x02, 0x05, 0x05, 0x00, 0x03, 0x07, 0x01, 0x01
        /*0010*/ 	.byte	0x02, 0x03, 0x00, 0x00, 0x02, 0x06, 0x01, 0x00, 0x04, 0x0b, 0x08, 0x00, 0x09, 0x00, 0x00, 0x00
        /*0020*/ 	.byte	0x00, 0x00, 0x00, 0x00


//--------------------- .nv.info._Z22device_merge_optimizedP16merge_sort_ctx_t --------------------------
	.section	.nv.info._Z22device_merge_optimizedP16merge_sort_ctx_t,"",@"SHT_CUDA_INFO"
	.sectionflags	@""
	.align	4


	//----- nvinfo : EIATTR_CUDA_API_VERSION
	.align		4
        /*0000*/ 	.byte	0x04, 0x37
        /*0002*/ 	.short	(.L_23 - .L_22)
.L_22:
        /*0004*/ 	.word	0x00000082


	//----- nvinfo : EIATTR_KPARAM_INFO
	.align		4
.L_23:
        /*0008*/ 	.byte	0x04, 0x17
        /*000a*/ 	.short	(.L_25 - .L_24)
.L_24:
        /*000c*/ 	.word	0x00000000
        /*0010*/ 	.short	0x0000
        /*0012*/ 	.short	0x0000
        /*0014*/ 	.byte	0x00, 0xf5, 0x21, 0x00


	//----- nvinfo : EIATTR_SPARSE_MMA_MASK
	.align		4
.L_25:
        /*0018*/ 	.byte	0x03, 0x50
        /*001a*/ 	.short	0x0000


	//----- nvinfo : EIATTR_MAXREG_COUNT
	.align		4
        /*001c*/ 	.byte	0x03, 0x1b
        /*001e*/ 	.short	0x00ff


	//----- nvinfo : EIATTR_NUM_BARRIERS
	.align		4
        /*0020*/ 	.byte	0x02, 0x4c
        /*0022*/ 	.byte	0x01
	.zero		1


	//----- nvinfo : EIATTR_MERCURY_ISA_VERSION
	.align		4
        /*0024*/ 	.byte	0x03, 0x5f
        /*0026*/ 	.short	0x0101


	//----- nvinfo : EIATTR_VRC_CTA_INIT_COUNT
	.align		4
        /*0028*/ 	.byte	0x02, 0x4a
	.zero		1
	.zero		1


	//----- nvinfo : EIATTR_EXIT_INSTR_OFFSETS
	.align		4
        /*002c*/ 	.byte	0x04, 0x1c
        /*002e*/ 	.short	(.L_27 - .L_26)


	//   ....[0]....
.L_26:
        /*0030*/ 	.word	0x00000300


	//   ....[1]....
        /*0034*/ 	.word	0x000014a0


	//----- nvinfo : EIATTR_CRS_STACK_SIZE
	.align		4
.L_27:
        /*0038*/ 	.byte	0x04, 0x1e
        /*003a*/ 	.short	(.L_29 - .L_28)
.L_28:
        /*003c*/ 	.word	0x00000000


	//----- nvinfo : EIATTR_CBANK_PARAM_SIZE
	.align		4
.L_29:
        /*0040*/ 	.byte	0x03, 0x19
        /*0042*/ 	.short	0x0008


	//----- nvinfo : EIATTR_PARAM_CBANK
	.align		4
        /*0044*/ 	.byte	0x04, 0x0a
        /*0046*/ 	.short	(.L_31 - .L_30)
	.align		4
.L_30:
        /*0048*/ 	.word	index@(.nv.constant0._Z22device_merge_optimizedP16merge_sort_ctx_t)
        /*004c*/ 	.short	0x0380
        /*004e*/ 	.short	0x0008


	//----- nvinfo : EIATTR_SW_WAR
	.align		4
.L_31:
        /*0050*/ 	.byte	0x04, 0x36
        /*0052*/ 	.short	(.L_33 - .L_32)
.L_32:
        /*0054*/ 	.word	0x00000008
.L_33:


//--------------------- .nv.info._Z12device_mergeP16merge_sort_ctx_t --------------------------
	.section	.nv.info._Z12device_mergeP16merge_sort_ctx_t,"",@"SHT_CUDA_INFO"
	.sectionflags	@""
	.align	4


	//----- nvinfo : EIATTR_CUDA_API_VERSION
	.align		4
        /*0000*/ 	.byte	0x04, 0x37
        /*0002*/ 	.short	(.L_35 - .L_34)
.L_34:
        /*0004*/ 	.word	0x00000082


	//----- nvinfo : EIATTR_KPARAM_INFO
	.align		4
.L_35:
        /*0008*/ 	.byte	0x04, 0x17
        /*000a*/ 	.short	(.L_37 - .L_36)
.L_36:
        /*000c*/ 	.word	0x00000000
        /*0010*/ 	.short	0x0000
        /*0012*/ 	.short	0x0000
        /*0014*/ 	.byte	0x00, 0xf5, 0x21, 0x00


	//----- nvinfo : EIATTR_SPARSE_MMA_MASK
	.align		4
.L_37:
        /*0018*/ 	.byte	0x03, 0x50
        /*001a*/ 	.short	0x0000


	//----- nvinfo : EIATTR_MAXREG_COUNT
	.align		4
        /*001c*/ 	.byte	0x03, 0x1b
        /*001e*/ 	.short	0x00ff


	//----- nvinfo : EIATTR_MERCURY_ISA_VERSION
	.align		4
        /*0020*/ 	.byte	0x03, 0x5f
        /*0022*/ 	.short	0x0101


	//----- nvinfo : EIATTR_VRC_CTA_INIT_COUNT
	.align		4
        /*0024*/ 	.byte	0x02, 0x4a
	.zero		1
	.zero		1


	//----- nvinfo : EIATTR_EXIT_INSTR_OFFSETS
	.align		4
        /*0028*/ 	.byte	0x04, 0x1c
        /*002a*/ 	.short	(.L_39 - .L_38)


	//   ....[0]....
.L_38:
        /*002c*/ 	.word	0x000000b0


	//   ....[1]....
        /*0030*/ 	.word	0x00000170


	//   ....[2]....
        /*0034*/ 	.word	0x00000650


	//   ....[3]....
        /*0038*/ 	.word	0x00001170


	//----- nvinfo : EIATTR_CRS_STACK_SIZE
	.align		4
.L_39:
        /*003c*/ 	.byte	0x04, 0x1e
        /*003e*/ 	.short	(.L_41 - .L_40)
.L_40:
        /*0040*/ 	.word	0x00000000


	//----- nvinfo : EIATTR_CBANK_PARAM_SIZE
	.align		4
.L_41:
        /*0044*/ 	.byte	0x03, 0x19
        /*0046*/ 	.short	0x0008


	//----- nvinfo : EIATTR_PARAM_CBANK
	.align		4
        /*0048*/ 	.byte	0x04, 0x0a
        /*004a*/ 	.short	(.L_43 - .L_42)
	.align		4
.L_42:
        /*004c*/ 	.word	index@(.nv.constant0._Z12device_mergeP16merge_sort_ctx_t)
        /*0050*/ 	.short	0x0380
        /*0052*/ 	.short	0x0008


	//----- nvinfo : EIATTR_SW_WAR
	.align		4
.L_43:
        /*0054*/ 	.byte	0x04, 0x36
        /*0056*/ 	.short	(.L_45 - .L_44)
.L_44:
        /*0058*/ 	.word	0x00000008
.L_45:


//--------------------- .nv.info._Z18print_array_globalPjm --------------------------
	.section	.nv.info._Z18print_array_globalPjm,"",@"SHT_CUDA_INFO"
	.sectionflags	@""
	.align	4


	//----- nvinfo : EIATTR_CUDA_API_VERSION
	.align		4
        /*0000*/ 	.byte	0x04, 0x37
        /*0002*/ 	.short	(.L_47 - .L_46)
.L_46:
        /*0004*/ 	.word	0x00000082


	//----- nvinfo : EIATTR_KPARAM_INFO
	.align		4
.L_47:
        /*0008*/ 	.byte	0x04, 0x17
        /*000a*/ 	.short	(.L_49 - .L_48)
.L_48:
        /*000c*/ 	.word	0x00000000
        /*0010*/ 	.short	0x0001
        /*0012*/ 	.short	0x0008
        /*0014*/ 	.byte	0x00, 0xf0, 0x21, 0x00


	//----- nvinfo : EIATTR_KPARAM_INFO
	.align		4
.L_49:
        /*0018*/ 	.byte	0x04, 0x17
        /*001a*/ 	.short	(.L_51 - .L_50)
.L_50:
        /*001c*/ 	.word	0x00000000
        /*0020*/ 	.short	0x0000
        /*0022*/ 	.short	0x0000
        /*0024*/ 	.byte	0x00, 0xf5, 0x21, 0x00


	//----- nvinfo : EIATTR_SPARSE_MMA_MASK
	.align		4
.L_51:
        /*0028*/ 	.byte	0x03, 0x50
        /*002a*/ 	.short	0x0000


	//----- nvinfo : EIATTR_MAXREG_COUNT
	.align		4
        /*002c*/ 	.byte	0x03, 0x1b
        /*002e*/ 	.short	0x00ff


	//----- nvinfo : EIATTR_EXTERNS
	.align		4
        /*0030*/ 	.byte	0x04, 0x0f
        /*0032*/ 	.short	(.L_53 - .L_52)


	//   ....[0]....
	.align		4
.L_52:
        /*0034*/ 	.word	index@(vprintf)


	//----- nvinfo : EIATTR_MERCURY_ISA_VERSION
	.align		4
.L_53:
        /*0038*/ 	.byte	0x03, 0x5f
        /*003a*/ 	.short	0x0101


	//----- nvinfo : EIATTR_VRC_CTA_INIT_COUNT
	.align		4
        /*003c*/ 	.byte	0x02, 0x4a
	.zero		1
	.zero		1


	//----- nvinfo : EIATTR_SYSCALL_OFFSETS
	.align		4
        /*0040*/ 	.byte	0x04, 0x46
        /*0042*/ 	.short	(.L_55 - .L_54)


	//   ....[0]....
.L_54:
        /*0044*/ 	.word	0x000002c0


	//   ....[1]....
        /*0048*/ 	.word	0x00000370


	//   ....[2]....
        /*004c*/ 	.word	0x00000420


	//   ....[3]....
        /*0050*/ 	.word	0x000004d0


	//   ....[4]....
        /*0054*/ 	.word	0x00000580


	//   ....[5]....
        /*0058*/ 	.word	0x00000630


	//   ....[6]....
        /*005c*/ 	.word	0x000006e0


	//   ....[7]....
        /*0060*/ 	.word	0x00000790


	//   ....[8]....
        /*0064*/ 	.word	0x00000840


	//   ....[9]....
        /*0068*/ 	.word	0x000008f0


	//   ....[10]....
        /*006c*/ 	.word	0x000009a0


	//   ....[11]....
        /*0070*/ 	.word	0x00000a50


	//   ....[12]....
        /*0074*/ 	.word	0x00000b00


	//   ....[13]....
        /*0078*/ 	.word	0x00000bb0


	//   ....[14]....
        /*007c*/ 	.word	0x00000c60


	//   ....[15]....
        /*0080*/ 	.word	0x00000d10


	//   ....[16]....
        /*0084*/ 	.word	0x00000ee0


	//   ....[17]....
        /*0088*/ 	.word	0x00000f90


	//   ....[18]....
        /*008c*/ 	.word	0x00001040


	//   ....[19]....
        /*0090*/ 	.word	0x000010f0


	//   ....[20]....
        /*0094*/ 	.word	0x000011a0


	//   ....[21]....
        /*0098*/ 	.word	0x00001250


	//   ....[22]....
        /*009c*/ 	.word	0x00001300


	//   ....[23]....
        /*00a0*/ 	.word	0x000013b0


	//   ....[24]....
        /*00a4*/ 	.word	0x00001560


	//   ....[25]....
        /*00a8*/ 	.word	0x00001610


	//   ....[26]....
        /*00ac*/ 	.word	0x000016c0


	//   ....[27]....
        /*00b0*/ 	.word	0x00001770


	//   ....[28]....
        /*00b4*/ 	.word	0x00001920


	//   ....[29]....
        /*00b8*/ 	.word	0x000019f0


	//----- nvinfo : EIATTR_EXIT_INSTR_OFFSETS
	.align		4
.L_55:
        /*00bc*/ 	.byte	0x04, 0x1c
        /*00be*/ 	.short	(.L_57 - .L_56)


	//   ....[0]....
.L_56:
        /*00c0*/ 	.word	0x00001a00


	//----- nvinfo : EIATTR_CRS_STACK_SIZE
	.align		4
.L_57:
        /*00c4*/ 	.byte	0x04, 0x1e
        /*00c6*/ 	.short	(.L_59 - .L_58)
.L_58:
        /*00c8*/ 	.word	0x00000000


	//----- nvinfo : EIATTR_CBANK_PARAM_SIZE
	.align		4
.L_59:
        /*00cc*/ 	.byte	0x03, 0x19
        /*00ce*/ 	.short	0x0010


	//----- nvinfo : EIATTR_PARAM_CBANK
	.align		4
        /*00d0*/ 	.byte	0x04, 0x0a
        /*00d2*/ 	.short	(.L_61 - .L_60)
	.align		4
.L_60:
        /*00d4*/ 	.word	index@(.nv.constant0._Z18print_array_globalPjm)
        /*00d8*/ 	.short	0x0380
        /*00da*/ 	.short	0x0010


	//----- nvinfo : EIATTR_SW_WAR
	.align		4
.L_61:
        /*00dc*/ 	.byte	0x04, 0x36
        /*00de*/ 	.short	(.L_63 - .L_62)
.L_62:
        /*00e0*/ 	.word	0x00000008
.L_63:


//--------------------- .nv.callgraph             --------------------------
	.section	.nv.callgraph,"",@"SHT_CUDA_CALLGRAPH"
	.align	4
	.sectionentsize	8
	.align		4
        /*0000*/ 	.word	0x00000000
	.align		4
        /*0004*/ 	.word	0xffffffff
	.align		4
        /*0008*/ 	.word	index@(_Z18print_array_globalPjm)
	.align		4
        /*000c*/ 	.word	index@(vprintf)
	.align		4
        /*0010*/ 	.word	0x00000000
	.align		4
        /*0014*/ 	.word	0xfffffffe
	.align		4
        /*0018*/ 	.word	0x00000000
	.align		4
        /*001c*/ 	.word	0xfffffffd
	.align		4
        /*0020*/ 	.word	0x00000000
	.align		4
        /*0024*/ 	.word	0xfffffffc


//--------------------- .nv.constant4             --------------------------
	.section	.nv.constant4,"a",@progbits
	.align	8
	.align		8
.nv.constant4:
        /*0000*/ 	.dword	$str
	.align		8
        /*0008*/ 	.dword	$str$1
	.align		8
        /*0010*/ 	.dword	vprintf


//--------------------- .text._Z22device_merge_optimizedP16merge_sort_ctx_t --------------------------
	.section	.text._Z22device_merge_optimizedP16merge_sort_ctx_t,"ax",@progbits
	.align	128
        .global         _Z22device_merge_optimizedP16merge_sort_ctx_t
        .type           _Z22device_merge_optimizedP16merge_sort_ctx_t,@function
        .size           _Z22device_merge_optimizedP16merge_sort_ctx_t,(.L_x_119 - _Z22device_merge_optimizedP16merge_sort_ctx_t)
        .other          _Z22device_merge_optimizedP16merge_sort_ctx_t,@"STO_CUDA_ENTRY STV_DEFAULT"
_Z22device_merge_optimizedP16merge_sort_ctx_t:
.text._Z22device_merge_optimizedP16merge_sort_ctx_t:
[----:B------:R-:W-:Y:S08]  /*0000*/  LDC R1, c[0x0][0x37c] ;  /* 0x0000df00ff017b82 */ /* 0x000ff00000000800 */
[----:B------:R-:W0:Y:S08]  /*0010*/  LDC.64 R6, c[0x0][0x380] ;  /* 0x0000e000ff067b82 */ /* 0x000e300000000a00 */
[----:B------:R-:W-:Y:S06]  /*0020*/  BAR.SYNC.DEFER_BLOCKING 0x0 ;  /* 0x0000000000007b1d */ /* 0x000fec0000010000 */
[----:B------:R-:W0:Y:S02]  /*0030*/  LDCU.64 UR8, c[0x0][0x358] ;  /* 0x00006b00ff0877ac */ /* 0x000e240008000a00 */
[----:B0-----:R-:W2:Y:S04]  /*0040*/  LDG.E.64 R2, desc[UR8][R6.64+0x28] ;  /* 0x0000280806027981 */ /* 0x001ea8000c1e1b00 */
[----:B------:R-:W2:Y:S01]  /*0050*/  LDG.E.64 R4, desc[UR8][R6.64+0x30] ;  /* 0x0000300806047981 */ /* 0x000ea2000c1e1b00 */
[----:B------:R-:W0:Y:S01]  /*0060*/  LDCU UR6, c[0x0][0x360] ;  /* 0x00006c00ff0677ac */ /* 0x000e220008000800 */
[----:B------:R-:W1:Y:S01]  /*0070*/  S2R R0, SR_TID.X ;  /* 0x0000000000007919 */ /* 0x000e620000002100 */
[----:B--2---:R-:W-:-:S02]  /*0080*/  IMAD R3, R3, R4, RZ ;  /* 0x0000000403037224 */ /* 0x004fc400078e02ff */
[----:B------:R-:W-:-:S04]  /*0090*/  IMAD.WIDE.U32 R8, R2, R4, RZ ;  /* 0x0000000402087225 */ /* 0x000fc800078e00ff */
[----:B------:R-:W-:Y:S02]  /*00a0*/  IMAD R3, R2, R5, R3 ;  /* 0x0000000502037224 */ /* 0x000fe400078e0203 */
[----:B------:R-:W-:Y:S02]  /*00b0*/  IMAD.SHL.U32 R2, R8, 0x2, RZ ;  /* 0x0000000208027824 */ /* 0x000fe400078e00ff */
[----:B------:R-:W-:-:S05]  /*00c0*/  IMAD.IADD R3, R9, 0x1, R3 ;  /* 0x0000000109037824 */ /* 0x000fca00078e0203 */
[----:B------:R-:W-:-:S04]  /*00d0*/  SHF.L.U64.HI R3, R8, 0x1, R3 ;  /* 0x0000000108037819 */ /* 0x000fc80000010203 */
[----:B------:R-:W-:-:S13]  /*00e0*/  ISETP.NE.U32.AND P0, PT, R3, RZ, PT ;  /* 0x000000ff0300720c */ /* 0x000fda0003f05070 */
[----:B01----:R-:W-:Y:S05]  /*00f0*/  @P0 BRA `(.L_x_0) ;  /* 0x00000000004c0947 */ /* 0x003fea0003800000 */
[----:B------:R-:W0:Y:S01]  /*0100*/  I2F.U32.RP R3, UR6 ;  /* 0x0000000600037d06 */ /* 0x000e220008209000 */
[----:B------:R-:W-:Y:S01]  /*0110*/  ISETP.NE.U32.AND P1, PT, RZ, UR6, PT ;  /* 0x00000006ff007c0c */ /* 0x000fe2000bf25070 */
[----:B------:R-:W-:-:S06]  /*0120*/  IMAD.MOV.U32 R15, RZ, RZ, RZ ;  /* 0x000000ffff0f7224 */ /* 0x000fcc00078e00ff */
[----:B0-----:R-:W0:Y:S02]  /*0130*/  MUFU.RCP R3, R3 ;  /* 0x0000000300037308 */ /* 0x001e240000001000 */
[----:B0-----:R-:W-:-:S06]  /*0140*/  VIADD R4, R3, 0xffffffe ;  /* 0x0ffffffe03047836 */ /* 0x001fcc0000000000 */
[----:B------:R0:W1:Y:S02]  /*0150*/  F2I.FTZ.U32.TRUNC.NTZ R5, R4 ;  /* 0x0000000400057305 */ /* 0x000064000021f000 */
[----:B0-----:R-:W-:Y:S02]  /*0160*/  IMAD.MOV.U32 R4, RZ, RZ, RZ ;  /* 0x000000ffff047224 */ /* 0x001fe400078e00ff */
[----:B-1----:R-:W-:-:S04]  /*0170*/  IMAD.MOV R7, RZ, RZ, -R5 ;  /* 0x000000ffff077224 */ /* 0x002fc800078e0a05 */
[----:B------:R-:W-:-:S04]  /*0180*/  IMAD R7, R7, UR6, RZ ;  /* 0x0000000607077c24 */ /* 0x000fc8000f8e02ff */
[----:B------:R-:W-:-:S06]  /*0190*/  IMAD.HI.U32 R5, R5, R7, R4 ;  /* 0x0000000705057227 */ /* 0x000fcc00078e0004 */
[----:B------:R-:W-:-:S04]  /*01a0*/  IMAD.HI.U32 R5, R5, R2, RZ ;  /* 0x0000000205057227 */ /* 0x000fc800078e00ff */
[----:B------:R-:W-:-:S04]  /*01b0*/  IMAD.MOV R5, RZ, RZ, -R5 ;  /* 0x000000ffff057224 */ /* 0x000fc800078e0a05 */
[----:B------:R-:W-:-:S05]  /*01c0*/  IMAD R14, R5, UR6, R2 ;  /* 0x00000006050e7c24 */ /* 0x000fca000f8e0202 */
[----:B------:R-:W-:-:S13]  /*01d0*/  ISETP.GE.U32.AND P0, PT, R14, UR6, PT ;  /* 0x000000060e007c0c */ /* 0x000fda000bf06070 */
[----:B------:R-:W-:-:S05]  /*01e0*/  @P0 VIADD R14, R14, -UR6 ;  /* 0x800000060e0e0c36 */ /* 0x000fca0008000000 */
[----:B------:R-:W-:-:S13]  /*01f0*/  ISETP.GE.U32.AND P0, PT, R14, UR6, PT ;  /* 0x000000060e007c0c */ /* 0x000fda000bf06070 */
[----:B------:R-:W-:Y:S01]  /*0200*/  @P0 VIADD R14, R14, -UR6 ;  /* 0x800000060e0e0c36 */ /* 0x000fe20008000000 */
[----:B------:R-:W-:Y:S01]  /*0210*/  @!P1 LOP3.LUT R14, RZ, UR6, RZ, 0x33, !PT ;  /* 0x00000006ff0e9c12 */ /* 0x000fe2000f8e33ff */
[----:B------:R-:W-:Y:S06]  /*0220*/  BRA `(.L_x_1) ;  /* 0x0000000000087947 */ /* 0x000fec0003800000 */
.L_x_0:
[----:B------:R-:W-:-:S07]  /*0230*/  MOV R4, 0x250 ;  /* 0x0000025000047802 */ /* 0x000fce0000000f00 */
[----:B------:R-:W-:Y:S05]  /*0240*/  CALL.REL.NOINC `($__internal_0_$__cuda_sm20_rem_u64) ;  /* 0x0000001000987944 */ /* 0x000fea0003c00000 */
.L_x_1:
[----:B------:R-:W0:Y:S02]  /*0250*/  LDC.64 R4, c[0x0][0x380] ;  /* 0x0000e000ff047b82 */ /* 0x000e240000000a00 */
[----:B0-----:R0:W5:Y:S04]  /*0260*/  LDG.E.64 R8, desc[UR8][R4.64] ;  /* 0x0000000804087981 */ /* 0x001168000c1e1b00 */
[----:B------:R0:W5:Y:S02]  /*0270*/  LDG.E.64 R16, desc[UR8][R4.64+0x8] ;  /* 0x0000080804107981 */ /* 0x000164000c1e1b00 */
[----:B------:R-:W-:Y:S06]  /*0280*/  BAR.SYNC.DEFER_BLOCKING 0x0 ;  /* 0x0000000000007b1d */ /* 0x000fec0000010000 */
[----:B------:R-:W2:Y:S02]  /*0290*/  LDG.E.64 R2, desc[UR8][R4.64+0x30] ;  /* 0x0000300804027981 */ /* 0x000ea4000c1e1b00 */
[----:B------:R-:W1:Y:S02]  /*02a0*/  S2UR UR4, SR_CTAID.X ;  /* 0x00000000000479c3 */ /* 0x000e640000002500 */
[----:B-1----:R-:W-:-:S06]  /*02b0*/  UIMAD UR4, UR6, UR4, URZ ;  /* 0x00000004060472a4 */ /* 0x002fcc000f8e02ff */
[----:B------:R-:W-:-:S05]  /*02c0*/  VIADD R7, R0, UR4 ;  /* 0x0000000400077c36 */ /* 0x000fca0008000000 */
[----:B------:R-:W-:Y:S02]  /*02d0*/  SHF.R.S32.HI R11, RZ, 0x1f, R7 ;  /* 0x0000001fff0b7819 */ /* 0x000fe40000011407 */
[----:B--2---:R-:W-:-:S04]  /*02e0*/  ISETP.GT.U32.AND P0, PT, R2, R7, PT ;  /* 0x000000070200720c */ /* 0x004fc80003f04070 */
[----:B------:R-:W-:-:S13]  /*02f0*/  ISETP.GT.U32.AND.EX P0, PT, R3, R11, PT, P0 ;  /* 0x0000000b0300720c */ /* 0x000fda0003f04100 */
[----:B0-----:R-:W-:Y:S05]  /*0300*/  @!P0 EXIT ;  /* 0x000000000000894d */ /* 0x001fea0003800000 */
[----:B------:R-:W2:Y:S01]  /*0310*/  LDG.E.64 R4, desc[UR8][R4.64+0x28] ;  /* 0x0000280804047981 */ /* 0x000ea2000c1e1b00 */
[----:B------:R-:W-:Y:S02]  /*0320*/  USHF.R.S32.HI UR5, URZ, 0x1f, UR4 ;  /* 0x0000001fff057899 */ /* 0x000fe40008011404 */
[----:B------:R-:W-:Y:S01]  /*0330*/  IADD3 R3, P0, PT, R7, -UR4, RZ ;  /* 0x8000000407037c10 */ /* 0x000fe2000ff1e0ff */
[----:B------:R-:W-:Y:S01]  /*0340*/  IMAD.WIDE.U32 R18, R14, UR4, RZ ;  /* 0x000000040e127c25 */ /* 0x000fe2000f8e00ff */
[----:B------:R-:W-:Y:S02]  /*0350*/  BSSY.RECONVERGENT B0, `(.L_x_2) ;  /* 0x00000f3000007945 */ /* 0x000fe40003800200 */
[----:B------:R-:W-:-:S05]  /*0360*/  IADD3.X R11, PT, PT, R11, ~UR5, RZ, P0, !PT ;  /* 0x800000050b0b7c10 */ /* 0x000fca00087fe4ff */
[-C--:B--2---:R-:W-:Y:S01]  /*0370*/  IMAD R11, R11, R4.reuse, RZ ;  /* 0x000000040b0b7224 */ /* 0x084fe200078e02ff */
[----:B------:R-:W-:Y:S01]  /*0380*/  SHF.L.U64.HI R12, R4, 0x1, R5 ;  /* 0x00000001040c7819 */ /* 0x000fe20000010205 */
[----:B------:R-:W-:-:S04]  /*0390*/  IMAD.WIDE.U32 R6, R3, R4, RZ ;  /* 0x0000000403067225 */ /* 0x000fc800078e00ff */
[----:B------:R-:W-:Y:S02]  /*03a0*/  IMAD R3, R5, R3, R11 ;  /* 0x0000000305037224 */ /* 0x000fe400078e020b */
[----:B------:R-:W-:Y:S02]  /*03b0*/  IMAD.SHL.U32 R26, R4, 0x2, RZ ;  /* 0x00000002041a7824 */ /* 0x000fe400078e00ff */
[----:B------:R-:W-:Y:S02]  /*03c0*/  IMAD.SHL.U32 R27, R6, 0x2, RZ ;  /* 0x00000002061b7824 */ /* 0x000fe400078e00ff */
[----:B------:R-:W-:Y:S02]  /*03d0*/  IMAD.IADD R3, R7, 0x1, R3 ;  /* 0x0000000107037824 */ /* 0x000fe400078e0203 */
[----:B------:R-:W-:Y:S01]  /*03e0*/  IMAD R7, R15, UR4, RZ ;  /* 0x000000040f077c24 */ /* 0x000fe2000f8e02ff */
[----:B------:R-:W-:Y:S02]  /*03f0*/  IADD3 R2, P1, PT, R26, R27, RZ ;  /* 0x0000001b1a027210 */ /* 0x000fe40007f3e0ff */
[----:B------:R-:W-:Y:S01]  /*0400*/  SHF.L.U64.HI R30, R6, 0x1, R3 ;  /* 0x00000001061e7819 */ /* 0x000fe20000010203 */
[----:B------:R-:W-:Y:S01]  /*0410*/  IMAD R7, R14, UR5, R7 ;  /* 0x000000050e077c24 */ /* 0x000fe2000f8e0207 */
[----:B------:R-:W-:-:S02]  /*0420*/  ISETP.GE.U32.AND P0, PT, R27, R2, PT ;  /* 0x000000021b00720c */ /* 0x000fc40003f06070 */
[----:B------:R-:W-:Y:S01]  /*0430*/  LOP3.LUT R6, R5, 0x7fffffff, RZ, 0xc0, !PT ;  /* 0x7fffffff05067812 */ /* 0x000fe200078ec0ff */
[----:B------:R-:W-:Y:S01]  /*0440*/  IMAD.X R3, R12, 0x1, R30, P1 ;  /* 0x000000010c037824 */ /* 0x000fe200008e061e */
[----:B------:R-:W-:Y:S01]  /*0450*/  IADD3 R4, P1, PT, R4, R27, RZ ;  /* 0x0000001b04047210 */ /* 0x000fe20007f3e0ff */
[----:B------:R-:W-:-:S03]  /*0460*/  IMAD.IADD R5, R19, 0x1, R7 ;  /* 0x0000000113057824 */ /* 0x000fc600078e0207 */
[----:B------:R-:W-:Y:S01]  /*0470*/  ISETP.GE.U32.AND.EX P0, PT, R30, R3, PT, P0 ;  /* 0x000000031e00720c */ /* 0x000fe20003f06100 */
[----:B------:R-:W-:-:S12]  /*0480*/  IMAD.X R6, R6, 0x1, R30, P1 ;  /* 0x0000000106067824 */ /* 0x000fd800008e061e */
[----:B------:R-:W-:Y:S05]  /*0490*/  @P0 BRA `(.L_x_3) ;  /* 0x0000000c00780947 */ /* 0x000fea0003800000 */
[----:B------:R-:W-:Y:S01]  /*04a0*/  LOP3.LUT R31, R26, 0x2, RZ, 0xc0, !PT ;  /* 0x000000021a1f7812 */ /* 0x000fe200078ec0ff */
[C---:B------:R-:W-:Y:S01]  /*04b0*/  IMAD.SHL.U32 R28, R18.reuse, 0x4, RZ ;  /* 0x00000004121c7824 */ /* 0x040fe200078e00ff */
[----:B------:R-:W-:Y:S01]  /*04c0*/  SHF.L.U64.HI R23, R18, 0x2, R5 ;  /* 0x0000000212177819 */ /* 0x000fe20000010205 */
[----:B------:R-:W-:Y:S01]  /*04d0*/  IMAD.MOV.U32 R10, RZ, RZ, R6 ;  /* 0x000000ffff0a7224 */ /* 0x000fe200078e0006 */
[----:B------:R-:W-:Y:S01]  /*04e0*/  ISETP.NE.U32.AND P0, PT, R31, RZ, PT ;  /* 0x000000ff1f00720c */ /* 0x000fe20003f05070 */
[----:B------:R-:W-:Y:S01]  /*04f0*/  IMAD.MOV.U32 R11, RZ, RZ, R27 ;  /* 0x000000ffff0b7224 */ /* 0x000fe200078e001b */
[----:B-----5:R-:W-:Y:S01]  /*0500*/  IADD3 R7, P1, PT, R8, R28, RZ ;  /* 0x0000001c08077210 */ /* 0x020fe20007f3e0ff */
[----:B------:R-:W-:Y:S01]  /*0510*/  IMAD.MOV.U32 R13, RZ, RZ, R30 ;  /* 0x000000ffff0d7224 */ /* 0x000fe200078e001e */
[----:B------:R-:W-:-:S03]  /*0520*/  ISETP.NE.AND.EX P0, PT, RZ, RZ, PT, P0 ;  /* 0x000000ffff00720c */ /* 0x000fc60003f05300 */
[----:B------:R-:W-:Y:S02]  /*0530*/  IMAD.X R8, R9, 0x1, R23, P1 ;  /* 0x0000000109087824 */ /* 0x000fe400008e0617 */
[----:B------:R-:W-:-:S08]  /*0540*/  IMAD.MOV.U32 R9, RZ, RZ, R4 ;  /* 0x000000ffff097224 */ /* 0x000fd000078e0004 */
[----:B------:R-:W-:Y:S05]  /*0550*/  @!P0 BRA `(.L_x_4) ;  /* 0x0000000000d48947 */ /* 0x000fea0003800000 */
[C---:B------:R-:W-:Y:S01]  /*0560*/  LEA R9, P0, R27.reuse, R28, 0x2 ;  /* 0x0000001c1b097211 */ /* 0x040fe200078010ff */
[----:B------:R-:W-:Y:S02]  /*0570*/  IMAD.MOV.U32 R29, RZ, RZ, RZ ;  /* 0x000000ffff1d7224 */ /* 0x000fe400078e00ff */
[----:B------:R-:W-:Y:S01]  /*0580*/  IMAD.MOV.U32 R10, RZ, RZ, R6 ;  /* 0x000000ffff0a7224 */ /* 0x000fe200078e0006 */
[----:B------:R-:W-:Y:S01]  /*0590*/  IADD3 R22, P1, PT, R16, R9, RZ ;  /* 0x0000000910167210 */ /* 0x000fe20007f3e0ff */
[----:B------:R-:W-:Y:S01]  /*05a0*/  IMAD.MOV.U32 R9, RZ, RZ, R4 ;  /* 0x000000ffff097224 */ /* 0x000fe200078e0004 */
[--C-:B------:R-:W-:Y:S01]  /*05b0*/  LEA.HI.X R23, R27, R23, R30.reuse, 0x2, P0 ;  /* 0x000000171b177211 */ /* 0x100fe200000f141e */
[----:B------:R-:W-:Y:S02]  /*05c0*/  IMAD.MOV.U32 R11, RZ, RZ, R27 ;  /* 0x000000ffff0b7224 */ /* 0x000fe400078e001b */
[----:B------:R-:W-:Y:S02]  /*05d0*/  IMAD.MOV.U32 R13, RZ, RZ, R30 ;  /* 0x000000ffff0d7224 */ /* 0x000fe400078e001e */
[----:B------:R-:W-:-:S07]  /*05e0*/  IMAD.X R23, R17, 0x1, R23, P1 ;  /* 0x0000000111177824 */ /* 0x000fce00008e0617 */
.L_x_11:
[----:B------:R-:W-:-:S04]  /*05f0*/  ISETP.GE.U32.AND P1, PT, R11, R4, PT ;  /* 0x000000040b00720c */ /* 0x000fc80003f26070 */
[----:B------:R-:W-:Y:S01]  /*0600*/  ISETP.GE.U32.AND.EX P1, PT, R13, R6, PT, P1 ;  /* 0x000000060d00720c */ /* 0x000fe20003f26110 */
[----:B------:R-:W-:-:S12]  /*0610*/  BSSY.RECONVERGENT B1, `(.L_x_5) ;  /* 0x0000024000017945 */ /* 0x000fd80003800200 */
[----:B--2---:R-:W-:-:S04]  /*0620*/  @P1 LEA R20, P0, R9, R7, 0x2 ;  /* 0x0000000709141211 */ /* 0x004fc800078010ff */
[----:B------:R-:W-:Y:S02]  /*0630*/  @P1 LEA.HI.X R21, R9, R8, R10, 0x2, P0 ;  /* 0x0000000809151211 */ /* 0x000fe400000f140a */
[----:B------:R-:W-:-:S03]  /*0640*/  IADD3 R31, P0, PT, R31, -0x1, RZ ;  /* 0xffffffff1f1f7810 */ /* 0x000fc60007f1e0ff */
[----:B------:R0:W5:Y:S01]  /*0650*/  @P1 LDG.E R25, desc[UR8][R20.64] ;  /* 0x0000000814191981 */ /* 0x000162000c1e1900 */
[----:B------:R-:W-:Y:S02]  /*0660*/  IADD3.X R29, PT, PT, R29, -0x1, RZ, P0, !PT ;  /* 0xffffffff1d1d7810 */ /* 0x000fe400007fe4ff */
[----:B------:R-:W-:-:S04]  /*0670*/  ISETP.NE.U32.AND P0, PT, R31, RZ, PT ;  /* 0x000000ff1f00720c */ /* 0x000fc80003f05070 */
[----:B------:R-:W-:Y:S01]  /*0680*/  ISETP.NE.AND.EX P0, PT, R29, RZ, PT, P0 ;  /* 0x000000ff1d00720c */ /* 0x000fe20003f05300 */
[----:B0-----:R-:W-:Y:S02]  /*0690*/  IMAD.MOV.U32 R20, RZ, RZ, R22 ;  /* 0x000000ffff147224 */ /* 0x001fe400078e0016 */
[----:B------:R-:W-:Y:S01]  /*06a0*/  IMAD.MOV.U32 R21, RZ, RZ, R23 ;  /* 0x000000ffff157224 */ /* 0x000fe200078e0017 */
[----:B------:R-:W-:Y:S09]  /*06b0*/  @P1 BRA `(.L_x_6) ;  /* 0x0000000000581947 */ /* 0x000ff20003800000 */
[----:B------:R-:W-:Y:S01]  /*06c0*/  ISETP.GE.U32.AND P1, PT, R9, R2, PT ;  /* 0x000000020900720c */ /* 0x000fe20003f26070 */
[----:B------:R-:W-:Y:S03]  /*06d0*/  BSSY.RELIABLE B2, `(.L_x_7) ;  /* 0x0000010000027945 */ /* 0x000fe60003800100 */
[----:B------:R-:W-:-:S13]  /*06e0*/  ISETP.GE.U32.AND.EX P1, PT, R10, R3, PT, P1 ;  /* 0x000000030a00720c */ /* 0x000fda0003f26110 */
[----:B------:R-:W-:Y:S05]  /*06f0*/  @!P1 BRA `(.L_x_8) ;  /* 0x0000000000109947 */ /* 0x000fea0003800000 */
[----:B------:R-:W-:-:S04]  /*0700*/  LEA R22, P1, R11, R7, 0x2 ;  /* 0x000000070b167211 */ /* 0x000fc800078210ff */
[----:B------:R-:W-:-:S06]  /*0710*/  LEA.HI.X R23, R11, R8, R13, 0x2, P1 ;  /* 0x000000080b177211 */ /* 0x000fcc00008f140d */
[----:B------:R0:W5:Y:S01]  /*0720*/  LDG.E R23, desc[UR8][R22.64] ;  /* 0x0000000816177981 */ /* 0x000162000c1e1900 */
[----:B------:R-:W-:Y:S05]  /*0730*/  BRA `(.L_x_9) ;  /* 0x0000000000247947 */ /* 0x000fea0003800000 */
.L_x_8:
[-C--:B------:R-:W-:Y:S02]  /*0740*/  LEA R22, P1, R11, R7.reuse, 0x2 ;  /* 0x000000070b167211 */ /* 0x080fe400078210ff */
[----:B------:R-:W-:Y:S02]  /*0750*/  LEA R24, P2, R9, R7, 0x2 ;  /* 0x0000000709187211 */ /* 0x000fe400078410ff */
[-C--:B------:R-:W-:Y:S02]  /*0760*/  LEA.HI.X R23, R11, R8.reuse, R13, 0x2, P1 ;  /* 0x000000080b177211 */ /* 0x080fe400008f140d */
[----:B-----5:R-:W-:-:S04]  /*0770*/  LEA.HI.X R25, R9, R8, R10, 0x2, P2 ;  /* 0x0000000809197211 */ /* 0x020fc800010f140a */
[----:B------:R-:W2:Y:S04]  /*0780*/  LDG.E R23, desc[UR8][R22.64] ;  /* 0x0000000816177981 */ /* 0x000ea8000c1e1900 */
[----:B------:R-:W2:Y:S02]  /*0790*/  LDG.E R25, desc[UR8][R24.64] ;  /* 0x0000000818197981 */ /* 0x000ea4000c1e1900 */
[----:B--2---:R-:W-:-:S13]  /*07a0*/  ISETP.GT.U32.AND P1, PT, R23, R25, PT ;  /* 0x000000191700720c */ /* 0x004fda0003f24070 */
[----:B------:R-:W-:Y:S05]  /*07b0*/  @P1 BREAK.RELIABLE B2 ;  /* 0x0000000000021942 */ /* 0x000fea0003800100 */
[----:B------:R-:W-:Y:S05]  /*07c0*/  @P1 BRA `(.L_x_6) ;  /* 0x0000000000141947 */ /* 0x000fea0003800000 */
.L_x_9:
[----:B------:R-:W-:Y:S05]  /*07d0*/  BSYNC.RELIABLE B2 ;  /* 0x0000000000027941 */ /* 0x000fea0003800100 */
.L_x_7:
[----:B-----5:R1:W-:Y:S01]  /*07e0*/  STG.E desc[UR8][R20.64], R23 ;  /* 0x0000001714007986 */ /* 0x0203e2000c101908 */
[----:B------:R-:W-:-:S05]  /*07f0*/  IADD3 R11, P1, PT, R11, 0x1, RZ ;  /* 0x000000010b0b7810 */ /* 0x000fca0007f3e0ff */
[----:B------:R-:W-:Y:S01]  /*0800*/  IMAD.X R13, RZ, RZ, R13, P1 ;  /* 0x000000ffff0d7224 */ /* 0x000fe200008e060d */
[----:B------:R-:W-:Y:S07]  /*0810*/  BRA `(.L_x_10) ;  /* 0x00000000000c7947 */ /* 0x000fee0003800000 */
.L_x_6:
[----:B-----5:R2:W-:Y:S01]  /*0820*/  STG.E desc[UR8][R20.64], R25 ;  /* 0x0000001914007986 */ /* 0x0205e2000c101908 */
[----:B------:R-:W-:-:S05]  /*0830*/  IADD3 R9, P1, PT, R9, 0x1, RZ ;  /* 0x0000000109097810 */ /* 0x000fca0007f3e0ff */
[----:B------:R-:W-:-:S08]  /*0840*/  IMAD.X R10, RZ, RZ, R10, P1 ;  /* 0x000000ffff0a7224 */ /* 0x000fd000008e060a */
.L_x_10:
[----:B------:R-:W-:Y:S05]  /*0850*/  BSYNC.RECONVERGENT B1 ;  /* 0x0000000000017941 */ /* 0x000fea0003800200 */
.L_x_5:
[----:B------:R-:W-:Y:S02]  /*0860*/  IADD3 R27, P1, PT, R27, 0x1, RZ ;  /* 0x000000011b1b7810 */ /* 0x000fe40007f3e0ff */
[----:B0-----:R-:W-:-:S03]  /*0870*/  IADD3 R22, P2, PT, R20, 0x4, RZ ;  /* 0x0000000414167810 */ /* 0x001fc60007f5e0ff */
[----:B------:R-:W-:Y:S02]  /*0880*/  IMAD.X R30, RZ, RZ, R30, P1 ;  /* 0x000000ffff1e7224 */ /* 0x000fe400008e061e */
[----:B-1----:R-:W-:Y:S01]  /*0890*/  IMAD.X R23, RZ, RZ, R21, P2 ;  /* 0x000000ffff177224 */ /* 0x002fe200010e0615 */
[----:B------:R-:W-:Y:S07]  /*08a0*/  @P0 BRA `(.L_x_11) ;  /* 0xfffffffc00500947 */ /* 0x000fee000383ffff */
.L_x_4:
[----:B------:R-:W-:-:S04]  /*08b0*/  IADD3 R26, P1, PT, R26, -0x1, RZ ;  /* 0xffffffff1a1a7810 */ /* 0x000fc80007f3e0ff */
[----:B------:R-:W-:Y:S02]  /*08c0*/  ISETP.GE.U32.AND P0, PT, R26, 0x3, PT ;  /* 0x000000031a00780c */ /* 0x000fe40003f06070 */
[----:B------:R-:W-:-:S04]  /*08d0*/  IADD3.X R12, PT, PT, R12, -0x1, RZ, P1, !PT ;  /* 0xffffffff0c0c7810 */ /* 0x000fc80000ffe4ff */
[----:B------:R-:W-:-:S13]  /*08e0*/  ISETP.GE.U32.AND.EX P0, PT, R12, RZ, PT, P0 ;  /* 0x000000ff0c00720c */ /* 0x000fda0003f06100 */
[----:B------:R-:W-:Y:S05]  /*08f0*/  @!P0 BRA `(.L_x_3) ;  /* 0x0000000800608947 */ /* 0x000fea0003800000 */
[C---:B--2---:R-:W-:Y:S02]  /*0900*/  LEA R21, P1, R27.reuse, R28, 0x2 ;  /* 0x0000001c1b157211 */ /* 0x044fe400078210ff */
[----:B------:R-:W-:Y:S02]  /*0910*/  SHF.L.U64.HI R25, R18, 0x2, R5 ;  /* 0x0000000212197819 */ /* 0x000fe40000010205 */
[----:B------:R-:W-:Y:S02]  /*0920*/  IADD3 R12, P0, PT, -R27, R2, RZ ;  /* 0x000000021b0c7210 */ /* 0x000fe40007f1e1ff */
[----:B------:R-:W-:Y:S02]  /*0930*/  IADD3 R22, P2, P3, R21, 0x8, R16 ;  /* 0x0000000815167810 */ /* 0x000fe40007b5e010 */
[--C-:B------:R-:W-:Y:S01]  /*0940*/  LEA.HI.X R25, R27, R25, R30.reuse, 0x2, P1 ;  /* 0x000000191b197211 */ /* 0x100fe200008f141e */
[----:B------:R-:W-:-:S03]  /*0950*/  IMAD.X R26, R3, 0x1, ~R30, P0 ;  /* 0x00000001031a7824 */ /* 0x000fc600000e0e1e */
[----:B------:R-:W-:-:S07]  /*0960*/  IADD3.X R25, PT, PT, R25, RZ, R17, P2, P3 ;  /* 0x000000ff19197210 */ /* 0x000fce00017e6411 */
.L_x_39:
[----:B------:R-:W-:-:S04]  /*0970*/  ISETP.GE.U32.AND P1, PT, R11, R4, PT ;  /* 0x000000040b00720c */ /* 0x000fc80003f26070 */
[----:B------:R-:W-:Y:S01]  /*0980*/  ISETP.GE.U32.AND.EX P1, PT, R13, R6, PT, P1 ;  /* 0x000000060d00720c */ /* 0x000fe20003f26110 */
[----:B------:R-:W-:-:S12]  /*0990*/  BSSY.RECONVERGENT B1, `(.L_x_12) ;  /* 0x0000025000017945 */ /* 0x000fd80003800200 */
[----:B-1----:R-:W-:-:S04]  /*09a0*/  @P1 LEA R20, P0, R9, R7, 0x2 ;  /* 0x0000000709141211 */ /* 0x002fc800078010ff */
        /* <DEDUP_REMOVED lines=14> */
[----:B-----5:R-:W-:-:S06]  /*0a90*/  LEA.HI.X R23, R11, R8, R13, 0x2, P1 ;  /* 0x000000080b177211 */ /* 0x020fcc00008f140d */
[----:B------:R0:W5:Y:S01]  /*0aa0*/  LDG.E R23, desc[UR8][R22.64] ;  /* 0x0000000816177981 */ /* 0x000162000c1e1900 */
[----:B------:R-:W-:Y:S05]  /*0ab0*/  BRA `(.L_x_16) ;  /* 0x0000000000287947 */ /* 0x000fea0003800000 */
.L_x_15:
[-C--:B------:R-:W-:Y:S02]  /*0ac0*/  LEA R22, P2, R9, R7.reuse, 0x2 ;  /* 0x0000000709167211 */ /* 0x080fe400078410ff */
[----:B------:R-:W-:Y:S02]  /*0ad0*/  LEA R24, P1, R11, R7, 0x2 ;  /* 0x000000070b187211 */ /* 0x000fe400078210ff */
[-C--:B-----5:R-:W-:Y:S02]  /*0ae0*/  LEA.HI.X R23, R9, R8.reuse, R10, 0x2, P2 ;  /* 0x0000000809177211 */ /* 0x0a0fe400010f140a */
[----:B------:R-:W-:-:S04]  /*0af0*/  LEA.HI.X R25, R11, R8, R13, 0x2, P1 ;  /* 0x000000080b197211 */ /* 0x000fc800008f140d */
[----:B------:R-:W2:Y:S04]  /*0b00*/  LDG.E R23, desc[UR8][R22.64] ;  /* 0x0000000816177981 */ /* 0x000ea8000c1e1900 */
[----:B------:R-:W2:Y:S02]  /*0b10*/  LDG.E R24, desc[UR8][R24.64] ;  /* 0x0000000818187981 */ /* 0x000ea4000c1e1900 */
[----:B--2---:R-:W-:-:S13]  /*0b20*/  ISETP.GT.U32.AND P1, PT, R24, R23, PT ;  /* 0x000000171800720c */ /* 0x004fda0003f24070 */
[----:B------:R-:W-:Y:S05]  /*0b30*/  @P1 BREAK.RELIABLE B2 ;  /* 0x0000000000021942 */ /* 0x000fea0003800100 */
[----:B------:R-:W-:Y:S05]  /*0b40*/  @P1 BRA `(.L_x_13) ;  /* 0x0000000000181947 */ /* 0x000fea0003800000 */
[----:B------:R-:W-:-:S07]  /*0b50*/  IMAD.MOV.U32 R23, RZ, RZ, R24 ;  /* 0x000000ffff177224 */ /* 0x000fce00078e0018 */
.L_x_16:
[----:B------:R-:W-:Y:S05]  /*0b60*/  BSYNC.RELIABLE B2 ;  /* 0x0000000000027941 */ /* 0x000fea0003800100 */
.L_x_14:
[----:B-----5:R1:W-:Y:S01]  /*0b70*/  STG.E desc[UR8][R20.64+-0x8], R23 ;  /* 0xfffff81714007986 */ /* 0x0203e2000c101908 */
[----:B------:R-:W-:-:S05]  /*0b80*/  IADD3 R11, P1, PT, R11, 0x1, RZ ;  /* 0x000000010b0b7810 */ /* 0x000fca0007f3e0ff */
[----:B------:R-:W-:Y:S01]  /*0b90*/  IMAD.X R13, RZ, RZ, R13, P1 ;  /* 0x000000ffff0d7224 */ /* 0x000fe200008e060d */
[----:B------:R-:W-:Y:S07]  /*0ba0*/  BRA `(.L_x_17) ;  /* 0x00000000000c7947 */ /* 0x000fee0003800000 */
.L_x_13:
[----:B-----5:R0:W-:Y:S01]  /*0bb0*/  STG.E desc[UR8][R20.64+-0x8], R23 ;  /* 0xfffff81714007986 */ /* 0x0201e2000c101908 */
[----:B------:R-:W-:-:S05]  /*0bc0*/  IADD3 R9, P1, PT, R9, 0x1, RZ ;  /* 0x0000000109097810 */ /* 0x000fca0007f3e0ff */
[----:B------:R-:W-:-:S08]  /*0bd0*/  IMAD.X R10, RZ, RZ, R10, P1 ;  /* 0x000000ffff0a7224 */ /* 0x000fd000008e060a */
.L_x_17:
[----:B------:R-:W-:Y:S05]  /*0be0*/  BSYNC.RECONVERGENT B1 ;  /* 0x0000000000017941 */ /* 0x000fea0003800200 */
.L_x_12:
[----:B------:R-:W-:Y:S01]  /*0bf0*/  ISETP.GE.U32.AND P1, PT, R11, R4, PT ;  /* 0x000000040b00720c */ /* 0x000fe20003f26070 */
[----:B------:R-:W-:Y:S03]  /*0c00*/  BSSY.RECONVERGENT B1, `(.L_x_18) ;  /* 0x0000020000017945 */ /* 0x000fe60003800200 */
[----:B------:R-:W-:-:S13]  /*0c10*/  ISETP.GE.U32.AND.EX P1, PT, R13, R6, PT, P1 ;  /* 0x000000060d00720c */ /* 0x000fda0003f26110 */
[----:B------:R-:W-:Y:S05]  /*0c20*/  @!P1 BRA `(.L_x_19) ;  /* 0x0000000000109947 */ /* 0x000fea0003800000 */
[----:B0-----:R-:W-:-:S04]  /*0c30*/  LEA R22, P1, R9, R7, 0x2 ;  /* 0x0000000709167211 */ /* 0x001fc800078210ff */
[----:B-1----:R-:W-:-:S05]  /*0c40*/  LEA.HI.X R23, R9, R8, R10, 0x2, P1 ;  /* 0x0000000809177211 */ /* 0x002fca00008f140a */
[----:B------:R0:W5:Y:S01]  /*0c50*/  LDG.E R25, desc[UR8][R22.64] ;  /* 0x0000000816197981 */ /* 0x000162000c1e1900 */
[----:B------:R-:W-:Y:S05]  /*0c60*/  BRA `(.L_x_20) ;  /* 0x0000000000587947 */ /* 0x000fea0003800000 */
.L_x_19:
[----:B------:R-:W-:Y:S01]  /*0c70*/  ISETP.GE.U32.AND P1, PT, R9, R2, PT ;  /* 0x000000020900720c */ /* 0x000fe20003f26070 */
[----:B------:R-:W-:Y:S03]  /*0c80*/  BSSY.RELIABLE B2, `(.L_x_21) ;  /* 0x0000010000027945 */ /* 0x000fe60003800100 */
[----:B------:R-:W-:-:S13]  /*0c90*/  ISETP.GE.U32.AND.EX P1, PT, R10, R3, PT, P1 ;  /* 0x000000030a00720c */ /* 0x000fda0003f26110 */
[----:B------:R-:W-:Y:S05]  /*0ca0*/  @!P1 BRA `(.L_x_22) ;  /* 0x0000000000109947 */ /* 0x000fea0003800000 */
[----:B0-----:R-:W-:-:S04]  /*0cb0*/  LEA R22, P1, R11, R7, 0x2 ;  /* 0x000000070b167211 */ /* 0x001fc800078210ff */
[----:B-1----:R-:W-:-:S06]  /*0cc0*/  LEA.HI.X R23, R11, R8, R13, 0x2, P1 ;  /* 0x000000080b177211 */ /* 0x002fcc00008f140d */
[----:B------:R0:W5:Y:S01]  /*0cd0*/  LDG.E R23, desc[UR8][R22.64] ;  /* 0x0000000816177981 */ /* 0x000162000c1e1900 */
[----:B------:R-:W-:Y:S05]  /*0ce0*/  BRA `(.L_x_23) ;  /* 0x0000000000247947 */ /* 0x000fea0003800000 */
.L_x_22:
[-C--:B0-----:R-:W-:Y:S02]  /*0cf0*/  LEA R22, P1, R11, R7.reuse, 0x2 ;  /* 0x000000070b167211 */ /* 0x081fe400078210ff */
[----:B------:R-:W-:Y:S02]  /*0d00*/  LEA R24, P2, R9, R7, 0x2 ;  /* 0x0000000709187211 */ /* 0x000fe400078410ff */
[-C--:B-1----:R-:W-:Y:S02]  /*0d10*/  LEA.HI.X R23, R11, R8.reuse, R13, 0x2, P1 ;  /* 0x000000080b177211 */ /* 0x082fe400008f140d */
[----:B------:R-:W-:-:S04]  /*0d20*/  LEA.HI.X R25, R9, R8, R10, 0x2, P2 ;  /* 0x0000000809197211 */ /* 0x000fc800010f140a */
[----:B------:R-:W2:Y:S04]  /*0d30*/  LDG.E R23, desc[UR8][R22.64] ;  /* 0x0000000816177981 */ /* 0x000ea8000c1e1900 */
[----:B------:R-:W2:Y:S02]  /*0d40*/  LDG.E R25, desc[UR8][R24.64] ;  /* 0x0000000818197981 */ /* 0x000ea4000c1e1900 */
[----:B--2---:R-:W-:-:S13]  /*0d50*/  ISETP.GT.U32.AND P1, PT, R23, R25, PT ;  /* 0x000000191700720c */ /* 0x004fda0003f24070 */
[----:B------:R-:W-:Y:S05]  /*0d60*/  @P1 BREAK.RELIABLE B2 ;  /* 0x0000000000021942 */ /* 0x000fea0003800100 */
[----:B------:R-:W-:Y:S05]  /*0d70*/  @P1 BRA `(.L_x_20) ;  /* 0x0000000000141947 */ /* 0x000fea0003800000 */
.L_x_23:
[----:B------:R-:W-:Y:S05]  /*0d80*/  BSYNC.RELIABLE B2 ;  /* 0x0000000000027941 */ /* 0x000fea0003800100 */
.L_x_21:
[----:B-----5:R1:W-:Y:S01]  /*0d90*/  STG.E desc[UR8][R20.64+-0x4], R23 ;  /* 0xfffffc1714007986 */ /* 0x0203e2000c101908 */
[----:B------:R-:W-:-:S05]  /*0da0*/  IADD3 R11, P1, PT, R11, 0x1, RZ ;  /* 0x000000010b0b7810 */ /* 0x000fca0007f3e0ff */
[----:B------:R-:W-:Y:S01]  /*0db0*/  IMAD.X R13, RZ, RZ, R13, P1 ;  /* 0x000000ffff0d7224 */ /* 0x000fe200008e060d */
[----:B------:R-:W-:Y:S07]  /*0dc0*/  BRA `(.L_x_24) ;  /* 0x00000000000c7947 */ /* 0x000fee0003800000 */
.L_x_20:
[----:B-----5:R2:W-:Y:S01]  /*0dd0*/  STG.E desc[UR8][R20.64+-0x4], R25 ;  /* 0xfffffc1914007986 */ /* 0x0205e2000c101908 */
[----:B------:R-:W-:-:S05]  /*0de0*/  IADD3 R9, P1, PT, R9, 0x1, RZ ;  /* 0x0000000109097810 */ /* 0x000fca0007f3e0ff */
[----:B------:R-:W-:-:S08]  /*0df0*/  IMAD.X R10, RZ, RZ, R10, P1 ;  /* 0x000000ffff0a7224 */ /* 0x000fd000008e060a */
.L_x_24:
[----:B------:R-:W-:Y:S05]  /*0e00*/  BSYNC.RECONVERGENT B1 ;  /* 0x0000000000017941 */ /* 0x000fea0003800200 */
.L_x_18:
[----:B------:R-:W-:Y:S01]  /*0e10*/  ISETP.GE.U32.AND P1, PT, R11, R4, PT ;  /* 0x000000040b00720c */ /* 0x000fe20003f26070 */
[----:B------:R-:W-:Y:S03]  /*0e20*/  BSSY.RECONVERGENT B1, `(.L_x_25) ;  /* 0x0000020000017945 */ /* 0x000fe60003800200 */
[----:B------:R-:W-:-:S13]  /*0e30*/  ISETP.GE.U32.AND.EX P1, PT, R13, R6, PT, P1 ;  /* 0x000000060d00720c */ /* 0x000fda0003f26110 */
[----:B------:R-:W-:Y:S05]  /*0e40*/  @!P1 BRA `(.L_x_26) ;  /* 0x0000000000109947 */ /* 0x000fea0003800000 */
[----:B0-----:R-:W-:-:S04]  /*0e50*/  LEA R22, P1, R9, R7, 0x2 ;  /* 0x0000000709167211 */ /* 0x001fc800078210ff */
[----:B-1----:R-:W-:-:S05]  /*0e60*/  LEA.HI.X R23, R9, R8, R10, 0x2, P1 ;  /* 0x0000000809177211 */ /* 0x002fca00008f140a */
[----:B--2---:R0:W5:Y:S01]  /*0e70*/  LDG.E R25, desc[UR8][R22.64] ;  /* 0x0000000816197981 */ /* 0x004162000c1e1900 */
[----:B------:R-:W-:Y:S05]  /*0e80*/  BRA `(.L_x_27) ;  /* 0x0000000000587947 */ /* 0x000fea0003800000 */
.L_x_26:
        /* <DEDUP_REMOVED lines=8> */
.L_x_29:
[-C--:B0-----:R-:W-:Y:S02]  /*0f10*/  LEA R22, P1, R11, R7.reuse, 0x2 ;  /* 0x000000070b167211 */ /* 0x081fe400078210ff */
[----:B------:R-:W-:Y:S02]  /*0f20*/  LEA R24, P2, R9, R7, 0x2 ;  /* 0x0000000709187211 */ /* 0x000fe400078410ff */
[-C--:B-1----:R-:W-:Y:S02]  /*0f30*/  LEA.HI.X R23, R11, R8.reuse, R13, 0x2, P1 ;  /* 0x000000080b177211 */ /* 0x082fe400008f140d */
[----:B--2---:R-:W-:-:S04]  /*0f40*/  LEA.HI.X R25, R9, R8, R10, 0x2, P2 ;  /* 0x0000000809197211 */ /* 0x004fc800010f140a */
[----:B------:R-:W2:Y:S04]  /*0f50*/  LDG.E R23, desc[UR8][R22.64] ;  /* 0x0000000816177981 */ /* 0x000ea8000c1e1900 */
[----:B------:R-:W2:Y:S02]  /*0f60*/  LDG.E R25, desc[UR8][R24.64] ;  /* 0x0000000818197981 */ /* 0x000ea4000c1e1900 */
[----:B--2---:R-:W-:-:S13]  /*0f70*/  ISETP.GT.U32.AND P1, PT, R23, R25, PT ;  /* 0x000000191700720c */ /* 0x004fda0003f24070 */
[----:B------:R-:W-:Y:S05]  /*0f80*/  @P1 BREAK.RELIABLE B2 ;  /* 0x0000000000021942 */ /* 0x000fea0003800100 */
[----:B------:R-:W-:Y:S05]  /*0f90*/  @P1 BRA `(.L_x_27) ;  /* 0x0000000000141947 */ /* 0x000fea0003800000 */
.L_x_30:
[----:B------:R-:W-:Y:S05]  /*0fa0*/  BSYNC.RELIABLE B2 ;  /* 0x0000000000027941 */ /* 0x000fea0003800100 */
.L_x_28:
[----:B-----5:R1:W-:Y:S01]  /*0fb0*/  STG.E desc[UR8][R20.64], R23 ;  /* 0x0000001714007986 */ /* 0x0203e2000c101908 */
[----:B------:R-:W-:-:S05]  /*0fc0*/  IADD3 R11, P1, PT, R11, 0x1, RZ ;  /* 0x000000010b0b7810 */ /* 0x000fca0007f3e0ff */
[----:B------:R-:W-:Y:S01]  /*0fd0*/  IMAD.X R13, RZ, RZ, R13, P1 ;  /* 0x000000ffff0d7224 */ /* 0x000fe200008e060d */
[----:B------:R-:W-:Y:S07]  /*0fe0*/  BRA `(.L_x_31) ;  /* 0x00000000000c7947 */ /* 0x000fee0003800000 */
.L_x_27:
[----:B-----5:R3:W-:Y:S01]  /*0ff0*/  STG.E desc[UR8][R20.64], R25 ;  /* 0x0000001914007986 */ /* 0x0207e2000c101908 */
[----:B------:R-:W-:-:S05]  /*1000*/  IADD3 R9, P1, PT, R9, 0x1, RZ ;  /* 0x0000000109097810 */ /* 0x000fca0007f3e0ff */
[----:B------:R-:W-:-:S08]  /*1010*/  IMAD.X R10, RZ, RZ, R10, P1 ;  /* 0x000000ffff0a7224 */ /* 0x000fd000008e060a */
.L_x_31:
[----:B------:R-:W-:Y:S05]  /*1020*/  BSYNC.RECONVERGENT B1 ;  /* 0x0000000000017941 */ /* 0x000fea0003800200 */
.L_x_25:
[----:B------:R-:W-:Y:S01]  /*1030*/  ISETP.GE.U32.AND P1, PT, R11, R4, PT ;  /* 0x000000040b00720c */ /* 0x000fe20003f26070 */
[----:B------:R-:W-:Y:S03]  /*1040*/  BSSY.RECONVERGENT B1, `(.L_x_32) ;  /* 0x0000020000017945 */ /* 0x000fe60003800200 */
[----:B------:R-:W-:-:S13]  /*1050*/  ISETP.GE.U32.AND.EX P1, PT, R13, R6, PT, P1 ;  /* 0x000000060d00720c */ /* 0x000fda0003f26110 */
[----:B------:R-:W-:Y:S05]  /*1060*/  @!P1 BRA `(.L_x_33) ;  /* 0x0000000000109947 */ /* 0x000fea0003800000 */
[----:B0-----:R-:W-:-:S04]  /*1070*/  LEA R22, P1, R9, R7, 0x2 ;  /* 0x0000000709167211 */ /* 0x001fc800078210ff */
[----:B-1----:R-:W-:-:S05]  /*1080*/  LEA.HI.X R23, R9, R8, R10, 0x2, P1 ;  /* 0x0000000809177211 */ /* 0x002fca00008f140a */
[----:B--23--:R0:W5:Y:S01]  /*1090*/  LDG.E R25, desc[UR8][R22.64] ;  /* 0x0000000816197981 */ /* 0x00c162000c1e1900 */
[----:B------:R-:W-:Y:S05]  /*10a0*/  BRA `(.L_x_34) ;  /* 0x0000000000587947 */ /* 0x000fea0003800000 */
.L_x_33:
        /* <DEDUP_REMOVED lines=8> */
.L_x_36:
[-C--:B0-----:R-:W-:Y:S02]  /*1130*/  LEA R22, P1, R11, R7.reuse, 0x2 ;  /* 0x000000070b167211 */ /* 0x081fe400078210ff */
[----:B------:R-:W-:Y:S02]  /*1140*/  LEA R24, P2, R9, R7, 0x2 ;  /* 0x0000000709187211 */ /* 0x000fe400078410ff */
[-C--:B-1----:R-:W-:Y:S02]  /*1150*/  LEA.HI.X R23, R11, R8.reuse, R13, 0x2, P1 ;  /* 0x000000080b177211 */ /* 0x082fe400008f140d */
[----:B--23--:R-:W-:-:S04]  /*1160*/  LEA.HI.X R25, R9, R8, R10, 0x2, P2 ;  /* 0x0000000809197211 */ /* 0x00cfc800010f140a */
[----:B------:R-:W2:Y:S04]  /*1170*/  LDG.E R23, desc[UR8][R22.64] ;  /* 0x0000000816177981 */ /* 0x000ea8000c1e1900 */
[----:B------:R-:W2:Y:S02]  /*1180*/  LDG.E R25, desc[UR8][R24.64] ;  /* 0x0000000818197981 */ /* 0x000ea4000c1e1900 */
[----:B--2---:R-:W-:-:S13]  /*1190*/  ISETP.GT.U32.AND P1, PT, R23, R25, PT ;  /* 0x000000191700720c */ /* 0x004fda0003f24070 */
[----:B------:R-:W-:Y:S05]  /*11a0*/  @P1 BREAK.RELIABLE B2 ;  /* 0x0000000000021942 */ /* 0x000fea0003800100 */
[----:B------:R-:W-:Y:S05]  /*11b0*/  @P1 BRA `(.L_x_34) ;  /* 0x0000000000141947 */ /* 0x000fea0003800000 */
.L_x_37:
[----:B------:R-:W-:Y:S05]  /*11c0*/  BSYNC.RELIABLE B2 ;  /* 0x0000000000027941 */ /* 0x000fea0003800100 */
.L_x_35:
[----:B-----5:R1:W-:Y:S01]  /*11d0*/  STG.E desc[UR8][R20.64+0x4], R23 ;  /* 0x0000041714007986 */ /* 0x0203e2000c101908 */
[----:B------:R-:W-:-:S05]  /*11e0*/  IADD3 R11, P1, PT, R11, 0x1, RZ ;  /* 0x000000010b0b7810 */ /* 0x000fca0007f3e0ff */
[----:B------:R-:W-:Y:S01]  /*11f0*/  IMAD.X R13, RZ, RZ, R13, P1 ;  /* 0x000000ffff0d7224 */ /* 0x000fe200008e060d */
[----:B------:R-:W-:Y:S07]  /*1200*/  BRA `(.L_x_38) ;  /* 0x00000000000c7947 */ /* 0x000fee0003800000 */
.L_x_34:
[----:B-----5:R4:W-:Y:S01]  /*1210*/  STG.E desc[UR8][R20.64+0x4], R25 ;  /* 0x0000041914007986 */ /* 0x0209e2000c101908 */
[----:B------:R-:W-:-:S05]  /*1220*/  IADD3 R9, P1, PT, R9, 0x1, RZ ;  /* 0x0000000109097810 */ /* 0x000fca0007f3e0ff */
[----:B------:R-:W-:-:S08]  /*1230*/  IMAD.X R10, RZ, RZ, R10, P1 ;  /* 0x000000ffff0a7224 */ /* 0x000fd000008e060a */
.L_x_38:
[----:B------:R-:W-:Y:S05]  /*1240*/  BSYNC.RECONVERGENT B1 ;  /* 0x0000000000017941 */ /* 0x000fea0003800200 */
.L_x_32:
[----:B0-----:R-:W-:-:S05]  /*1250*/  IADD3 R22, P1, PT, R20, 0x10, RZ ;  /* 0x0000001014167810 */ /* 0x001fca0007f3e0ff */
[----:B--234-:R-:W-:Y:S01]  /*1260*/  IMAD.X R25, RZ, RZ, R21, P1 ;  /* 0x000000ffff197224 */ /* 0x01cfe200008e0615 */
[----:B------:R-:W-:Y:S07]  /*1270*/  @P0 BRA `(.L_x_39) ;  /* 0xfffffff400bc0947 */ /* 0x000fee000383ffff */
.L_x_3:
[----:B------:R-:W-:Y:S05]  /*1280*/  BSYNC.RECONVERGENT B0 ;  /* 0x0000000000007941 */ /* 0x000fea0003800200 */
.L_x_2:
[----:B------:R-:W-:Y:S05]  /*1290*/  WARPSYNC.ALL ;  /* 0x0000000000007948 */ /* 0x000fea0003800000 */
[----:B------:R-:W-:Y:S01]  /*12a0*/  ISETP.NE.AND P0, PT, R0, RZ, PT ;  /* 0x000000ff0000720c */ /* 0x000fe20003f05270 */
[----:B------:R-:W-:-:S12]  /*12b0*/  BSSY.RECONVERGENT B0, `(.L_x_40) ;  /* 0x000001d000007945 */ /* 0x000fd80003800200 */
[----:B------:R-:W-:Y:S05]  /*12c0*/  @P0 BRA `(.L_x_41) ;  /* 0x00000000006c0947 */ /* 0x000fea0003800000 */
[----:B------:R-:W0:Y:S02]  /*12d0*/  LDC.64 R2, c[0x0][0x380] ;  /* 0x0000e000ff027b82 */ /* 0x000e240000000a00 */
[----:B0-----:R-:W3:Y:S01]  /*12e0*/  LDG.E.64 R2, desc[UR8][R2.64+0x8] ;  /* 0x0000080802027981 */ /* 0x001ee2000c1e1b00 */
[----:B------:R-:W-:Y:S01]  /*12f0*/  ISETP.NE.U32.AND P0, PT, R14, RZ, PT ;  /* 0x000000ff0e00720c */ /* 0x000fe20003f05070 */
[C---:B------:R-:W-:Y:S01]  /*1300*/  IMAD.SHL.U32 R7, R18.reuse, 0x4, RZ ;  /* 0x0000000412077824 */ /* 0x040fe200078e00ff */
[----:B------:R-:W-:Y:S02]  /*1310*/  SHF.L.U64.HI R5, R18, 0x2, R5 ;  /* 0x0000000212057819 */ /* 0x000fe40000010205 */
[----:B------:R-:W-:Y:S02]  /*1320*/  ISETP.NE.AND.EX P0, PT, R15, RZ, PT, P0 ;  /* 0x000000ff0f00720c */ /* 0x000fe40003f05300 */
[----:B---3--:R-:W-:-:S05]  /*1330*/  IADD3 R0, P1, PT, R2, R7, RZ ;  /* 0x0000000702007210 */ /* 0x008fca0007f3e0ff */
[----:B------:R-:W-:-:S06]  /*1340*/  IMAD.X R6, R3, 0x1, R5, P1 ;  /* 0x0000000103067824 */ /* 0x000fcc00008e0605 */
[----:B------:R-:W-:Y:S05]  /*1350*/  @!P0 BRA `(.L_x_41) ;  /* 0x0000000000488947 */ /* 0x000fea0003800000 */
[----:B-----5:R-:W-:Y:S01]  /*1360*/  IADD3 R7, P0, PT, R16, R7, RZ ;  /* 0x0000000710077210 */ /* 0x020fe20007f1e0ff */
[----:B------:R-:W-:Y:S01]  /*1370*/  UMOV UR4, URZ ;  /* 0x000000ff00047c82 */ /* 0x000fe20008000000 */
[C---:B------:R-:W-:Y:S01]  /*1380*/  SHF.L.U64.HI R8, R14.reuse, 0x2, R15 ;  /* 0x000000020e087819 */ /* 0x040fe2000001020f */
[----:B------:R-:W-:Y:S01]  /*1390*/  IMAD.SHL.U32 R14, R14, 0x4, RZ ;  /* 0x000000040e0e7824 */ /* 0x000fe200078e00ff */
[----:B------:R-:W-:Y:S01]  /*13a0*/  UMOV UR5, URZ ;  /* 0x000000ff00057c82 */ /* 0x000fe20008000000 */
[----:B------:R-:W-:-:S08]  /*13b0*/  IMAD.X R16, R17, 0x1, R5, P0 ;  /* 0x0000000111107824 */ /* 0x000fd000000e0605 */
.L_x_42:
[----:B------:R-:W-:-:S04]  /*13c0*/  IADD3 R2, P0, PT, R7, UR4, RZ ;  /* 0x0000000407027c10 */ /* 0x000fc8000ff1e0ff */
[----:B0-----:R-:W-:-:S06]  /*13d0*/  IADD3.X R3, PT, PT, R16, UR5, RZ, P0, !PT ;  /* 0x0000000510037c10 */ /* 0x001fcc00087fe4ff */
[----:B------:R-:W3:Y:S01]  /*13e0*/  LDG.E.U8 R3, desc[UR8][R2.64] ;  /* 0x0000000802037981 */ /* 0x000ee2000c1e1100 */
[----:B------:R-:W-:Y:S01]  /*13f0*/  IADD3 R4, P0, PT, R0, UR4, RZ ;  /* 0x0000000400047c10 */ /* 0x000fe2000ff1e0ff */
[----:B------:R-:W-:-:S03]  /*1400*/  UIADD3 UR4, UP0, UPT, UR4, 0x1, URZ ;  /* 0x0000000104047890 */ /* 0x000fc6000ff1e0ff */
[----:B------:R-:W-:Y:S01]  /*1410*/  IADD3.X R5, PT, PT, R6, UR5, RZ, P0, !PT ;  /* 0x0000000506057c10 */ /* 0x000fe200087fe4ff */
[----:B------:R-:W-:Y:S02]  /*1420*/  UIADD3.X UR5, UPT, UPT, URZ, UR5, URZ, UP0, !UPT ;  /* 0x00000005ff057290 */ /* 0x000fe400087fe4ff */
[----:B------:R-:W-:-:S04]  /*1430*/  ISETP.LE.U32.AND P0, PT, R14, UR4, PT ;  /* 0x000000040e007c0c */ /* 0x000fc8000bf03070 */
[----:B------:R-:W-:-:S05]  /*1440*/  IMAD.U32 R9, RZ, RZ, UR5 ;  /* 0x00000005ff097e24 */ /* 0x000fca000f8e00ff */
[----:B------:R-:W-:Y:S01]  /*1450*/  ISETP.GE.U32.AND.EX P0, PT, R9, R8, PT, P0 ;  /* 0x000000080900720c */ /* 0x000fe20003f06100 */
[----:B---3--:R0:W-:-:S12]  /*1460*/  STG.E.U8 desc[UR8][R4.64], R3 ;  /* 0x0000000304007986 */ /* 0x0081d8000c101108 */
[----:B------:R-:W-:Y:S05]  /*1470*/  @!P0 BRA `(.L_x_42) ;  /* 0xfffffffc00d08947 */ /* 0x000fea000383ffff */
.L_x_41:
[----:B------:R-:W-:Y:S05]  /*1480*/  BSYNC.RECONVERGENT B0 ;  /* 0x0000000000007941 */ /* 0x000fea0003800200 */
.L_x_40:
[----:B------:R-:W-:Y:S06]  /*1490*/  BAR.SYNC.DEFER_BLOCKING 0x0 ;  /* 0x0000000000007b1d */ /* 0x000fec0000010000 */
[----:B------:R-:W-:Y:S05]  /*14a0*/  EXIT ;  /* 0x000000000000794d */ /* 0x000fea0003800000 */
        .weak           $__internal_0_$__cuda_sm20_rem_u64
        .type           $__internal_0_$__cuda_sm20_rem_u64,@function
        .size           $__internal_0_$__cuda_sm20_rem_u64,(.L_x_119 - $__internal_0_$__cuda_sm20_rem_u64)
$__internal_0_$__cuda_sm20_rem_u64:
[----:B------:R-:W-:Y:S01]  /*14b0*/  UMOV UR4, UR6 ;  /* 0x0000000600047c82 */ /* 0x000fe20008000000 */
[----:B------:R-:W-:Y:S02]  /*14c0*/  UMOV UR5, URZ ;  /* 0x000000ff00057c82 */ /* 0x000fe40008000000 */
[----:B------:R-:W0:Y:S08]  /*14d0*/  I2F.U64.RP R5, UR4 ;  /* 0x0000000400057d12 */ /* 0x000e300008309000 */
[----:B0-----:R-:W0:Y:S02]  /*14e0*/  MUFU.RCP R5, R5 ;  /* 0x0000000500057308 */ /* 0x001e240000001000 */
[----:B0-----:R-:W-:-:S06]  /*14f0*/  VIADD R6, R5, 0x1ffffffe ;  /* 0x1ffffffe05067836 */ /* 0x001fcc0000000000 */
[----:B------:R-:W0:Y:S02]  /*1500*/  F2I.U64.TRUNC R6, R6 ;  /* 0x0000000600067311 */ /* 0x000e24000020d800 */
[----:B0-----:R-:W-:-:S04]  /*1510*/  IMAD.WIDE.U32 R8, R6, UR6, RZ ;  /* 0x0000000606087c25 */ /* 0x001fc8000f8e00ff */
[----:B------:R-:W-:Y:S01]  /*1520*/  IMAD R9, R7, UR6, R9 ;  /* 0x0000000607097c24 */ /* 0x000fe2000f8e0209 */
[----:B------:R-:W-:-:S05]  /*1530*/  IADD3 R11, P0, PT, RZ, -R8, RZ ;  /* 0x80000008ff0b7210 */ /* 0x000fca0007f1e0ff */
[----:B------:R-:W-:-:S04]  /*1540*/  IMAD.HI.U32 R8, R6, R11, RZ ;  /* 0x0000000b06087227 */ /* 0x000fc800078e00ff */
[----:B------:R-:W-:Y:S02]  /*1550*/  IMAD.X R13, RZ, RZ, ~R9, P0 ;  /* 0x000000ffff0d7224 */ /* 0x000fe400000e0e09 */
[----:B------:R-:W-:Y:S02]  /*1560*/  IMAD.MOV.U32 R9, RZ, RZ, R6 ;  /* 0x000000ffff097224 */ /* 0x000fe400078e0006 */
[-C--:B------:R-:W-:Y:S02]  /*1570*/  IMAD R15, R7, R13.reuse, RZ ;  /* 0x0000000d070f7224 */ /* 0x080fe400078e02ff */
[----:B------:R-:W-:-:S04]  /*1580*/  IMAD.WIDE.U32 R8, P0, R6, R13, R8 ;  /* 0x0000000d06087225 */ /* 0x000fc80007800008 */
[----:B------:R-:W-:-:S04]  /*1590*/  IMAD.HI.U32 R5, R7, R13, RZ ;  /* 0x0000000d07057227 */ /* 0x000fc800078e00ff */
[----:B------:R-:W-:-:S04]  /*15a0*/  IMAD.HI.U32 R8, P1, R7, R11, R8 ;  /* 0x0000000b07087227 */ /* 0x000fc80007820008 */
[----:B------:R-:W-:Y:S01]  /*15b0*/  IMAD.X R5, R5, 0x1, R7, P0 ;  /* 0x0000000105057824 */ /* 0x000fe200000e0607 */
[----:B------:R-:W-:-:S04]  /*15c0*/  IADD3 R9, P2, PT, R15, R8, RZ ;  /* 0x000000080f097210 */ /* 0x000fc80007f5e0ff */
[----:B------:R-:W-:Y:S01]  /*15d0*/  IADD3.X R5, PT, PT, RZ, RZ, R5, P2, P1 ;  /* 0x000000ffff057210 */ /* 0x000fe200017e2405 */
[----:B------:R-:W-:-:S03]  /*15e0*/  IMAD.WIDE.U32 R6, R9, UR6, RZ ;  /* 0x0000000609067c25 */ /* 0x000fc6000f8e00ff */
[----:B------:R-:W-:Y:S01]  /*15f0*/  IADD3 R11, P0, PT, RZ, -R6, RZ ;  /* 0x80000006ff0b7210 */ /* 0x000fe20007f1e0ff */
[----:B------:R-:W-:Y:S02]  /*1600*/  IMAD R6, R5, UR6, R7 ;  /* 0x0000000605067c24 */ /* 0x000fe4000f8e0207 */
[----:B------:R-:W-:Y:S02]  /*1610*/  IMAD.MOV.U32 R7, RZ, RZ, RZ ;  /* 0x000000ffff077224 */ /* 0x000fe400078e00ff */
[----:B------:R-:W-:-:S04]  /*1620*/  IMAD.HI.U32 R8, R9, R11, RZ ;  /* 0x0000000b09087227 */ /* 0x000fc800078e00ff */
[----:B------:R-:W-:-:S04]  /*1630*/  IMAD.X R6, RZ, RZ, ~R6, P0 ;  /* 0x000000ffff067224 */ /* 0x000fc800000e0e06 */
[----:B------:R-:W-:-:S04]  /*1640*/  IMAD.WIDE.U32 R8, P0, R9, R6, R8 ;  /* 0x0000000609087225 */ /* 0x000fc80007800008 */
[C---:B------:R-:W-:Y:S02]  /*1650*/  IMAD R10, R5.reuse, R6, RZ ;  /* 0x00000006050a7224 */ /* 0x040fe400078e02ff */
[----:B------:R-:W-:-:S04]  /*1660*/  IMAD.HI.U32 R9, P1, R5, R11, R8 ;  /* 0x0000000b05097227 */ /* 0x000fc80007820008 */
[----:B------:R-:W-:Y:S01]  /*1670*/  IMAD.HI.U32 R6, R5, R6, RZ ;  /* 0x0000000605067227 */ /* 0x000fe200078e00ff */
[----:B------:R-:W-:-:S03]  /*1680*/  IADD3 R9, P2, PT, R10, R9, RZ ;  /* 0x000000090a097210 */ /* 0x000fc60007f5e0ff */
[----:B------:R-:W-:Y:S02]  /*1690*/  IMAD.X R5, R6, 0x1, R5, P0 ;  /* 0x0000000106057824 */ /* 0x000fe400000e0605 */
[----:B------:R-:W-:-:S03]  /*16a0*/  IMAD.HI.U32 R6, R9, R2, RZ ;  /* 0x0000000209067227 */ /* 0x000fc600078e00ff */
[----:B------:R-:W-:Y:S01]  /*16b0*/  IADD3.X R5, PT, PT, RZ, RZ, R5, P2, P1 ;  /* 0x000000ffff057210 */ /* 0x000fe200017e2405 */
[----:B------:R-:W-:-:S04]  /*16c0*/  IMAD.WIDE.U32 R6, R9, R3, R6 ;  /* 0x0000000309067225 */ /* 0x000fc800078e0006 */
[C---:B------:R-:W-:Y:S02]  /*16d0*/  IMAD R9, R5.reuse, R3, RZ ;  /* 0x0000000305097224 */ /* 0x040fe400078e02ff */
[----:B------:R-:W-:-:S04]  /*16e0*/  IMAD.HI.U32 R6, P0, R5, R2, R6 ;  /* 0x0000000205067227 */ /* 0x000fc80007800006 */
[----:B------:R-:W-:Y:S01]  /*16f0*/  IMAD.HI.U32 R5, R5, R3, RZ ;  /* 0x0000000305057227 */ /* 0x000fe200078e00ff */
[----:B------:R-:W-:-:S03]  /*1700*/  IADD3 R6, P1, PT, R9, R6, RZ ;  /* 0x0000000609067210 */ /* 0x000fc60007f3e0ff */
[----:B------:R-:W-:Y:S02]  /*1710*/  IMAD.X R5, RZ, RZ, R5, P0 ;  /* 0x000000ffff057224 */ /* 0x000fe400000e0605 */
[----:B------:R-:W-:-:S04]  /*1720*/  IMAD.WIDE.U32 R6, R6, UR6, RZ ;  /* 0x0000000606067c25 */ /* 0x000fc8000f8e00ff */
[----:B------:R-:W-:Y:S01]  /*1730*/  IMAD.X R5, RZ, RZ, R5, P1 ;  /* 0x000000ffff057224 */ /* 0x000fe200008e0605 */
[----:B------:R-:W-:-:S03]  /*1740*/  IADD3 R6, P0, PT, -R6, R2, RZ ;  /* 0x0000000206067210 */ /* 0x000fc60007f1e1ff */
[----:B------:R-:W-:-:S04]  /*1750*/  IMAD R8, R5, UR6, R7 ;  /* 0x0000000605087c24 */ /* 0x000fc8000f8e0207 */
[----:B------:R-:W-:Y:S01]  /*1760*/  IMAD.X R5, R3, 0x1, ~R8, P0 ;  /* 0x0000000103057824 */ /* 0x000fe200000e0e08 */
[C---:B------:R-:W-:Y:S02]  /*1770*/  ISETP.GE.U32.AND P0, PT, R6.reuse, UR6, PT ;  /* 0x0000000606007c0c */ /* 0x040fe4000bf06070 */
[----:B------:R-:W-:Y:S02]  /*1780*/  IADD3 R3, P1, PT, R6, -UR6, RZ ;  /* 0x8000000606037c10 */ /* 0x000fe4000ff3e0ff */
[C---:B------:R-:W-:Y:S02]  /*1790*/  ISETP.GE.U32.AND.EX P0, PT, R5.reuse, RZ, PT, P0 ;  /* 0x000000ff0500720c */ /* 0x040fe40003f06100 */
[----:B------:R-:W-:Y:S02]  /*17a0*/  IADD3.X R2, PT, PT, R5, -0x1, RZ, P1, !PT ;  /* 0xffffffff05027810 */ /* 0x000fe40000ffe4ff */
[----:B------:R-:W-:Y:S02]  /*17b0*/  SEL R3, R3, R6, P0 ;  /* 0x0000000603037207 */ /* 0x000fe40000000000 */
[----:B------:R-:W-:Y:S01]  /*17c0*/  SEL R2, R2, R5, P0 ;  /* 0x0000000502027207 */ /* 0x000fe20000000000 */
[----:B------:R-:W-:Y:S01]  /*17d0*/  IMAD.MOV.U32 R5, RZ, RZ, 0x0 ;  /* 0x00000000ff057424 */ /* 0x000fe200078e00ff */
[----:B------:R-:W-:-:S02]  /*17e0*/  ISETP.GE.U32.AND P0, PT, R3, UR6, PT ;  /* 0x0000000603007c0c */ /* 0x000fc4000bf06070 */
[----:B------:R-:W-:Y:S02]  /*17f0*/  IADD3 R14, P2, PT, R3, -UR6, RZ ;  /* 0x80000006030e7c10 */ /* 0x000fe4000ff5e0ff */
[----:B------:R-:W-:Y:S02]  /*1800*/  ISETP.NE.U32.AND P1, PT, RZ, UR6, PT ;  /* 0x00000006ff007c0c */ /* 0x000fe4000bf25070 */
[C---:B------:R-:W-:Y:S02]  /*1810*/  ISETP.GE.U32.AND.EX P0, PT, R2.reuse, RZ, PT, P0 ;  /* 0x000000ff0200720c */ /* 0x040fe40003f06100 */
[----:B------:R-:W-:Y:S02]  /*1820*/  IADD3.X R15, PT, PT, R2, -0x1, RZ, P2, !PT ;  /* 0xffffffff020f7810 */ /* 0x000fe400017fe4ff */
[----:B------:R-:W-:Y:S02]  /*1830*/  ISETP.NE.AND.EX P1, PT, RZ, RZ, PT, P1 ;  /* 0x000000ffff00720c */ /* 0x000fe40003f25310 */
[----:B------:R-:W-:-:S02]  /*1840*/  SEL R14, R14, R3, P0 ;  /* 0x000000030e0e7207 */ /* 0x000fc40000000000 */
[----:B------:R-:W-:Y:S02]  /*1850*/  SEL R15, R15, R2, P0 ;  /* 0x000000020f0f7207 */ /* 0x000fe40000000000 */
[----:B------:R-:W-:Y:S02]  /*1860*/  SEL R14, R14, 0xffffffff, P1 ;  /* 0xffffffff0e0e7807 */ /* 0x000fe40000800000 */
[----:B------:R-:W-:Y:S01]  /*1870*/  SEL R15, R15, 0xffffffff, P1 ;  /* 0xffffffff0f0f7807 */ /* 0x000fe20000800000 */
[----:B------:R-:W-:Y:S06]  /*1880*/  RET.REL.NODEC R4 `(_Z22device_merge_optimizedP16merge_sort_ctx_t) ;  /* 0xffffffe404dc7950 */ /* 0x000fec0003c3ffff */
.L_x_43:
[----:B------:R-:W-:-:S00]  /*1890*/  BRA `(.L_x_43) ;  /* 0xfffffffc00fc7947 */ /* 0x000fc0000383ffff */
[----:B------:R-:W-:-:S00]  /*18a0*/  NOP ;  /* 0x0000000000007918 */ /* 0x000fc00000000000 */
        /* <DEDUP_REMOVED lines=13> */
.L_x_119:


//--------------------- .text._Z12device_mergeP16merge_sort_ctx_t --------------------------
	.section	.text._Z12device_mergeP16merge_sort_ctx_t,"ax",@progbits
	.align	128
        .global         _Z12device_mergeP16merge_sort_ctx_t
        .type           _Z12device_mergeP16merge_sort_ctx_t,@function
        .size           _Z12device_mergeP16merge_sort_ctx_t,(.L_x_121 - _Z12device_mergeP16merge_sort_ctx_t)
        .other          _Z12device_mergeP16merge_sort_ctx_t,@"STO_CUDA_ENTRY STV_DEFAULT"
_Z12device_mergeP16merge_sort_ctx_t:
.text._Z12device_mergeP16merge_sort_ctx_t:
[----:B------:R-:W-:Y:S08]  /*0000*/  LDC R1, c[0x0][0x37c] ;  /* 0x0000df00ff017b82 */ /* 0x000ff00000000800 */
[----:B------:R-:W0:Y:S01]  /*0010*/  LDC.64 R12, c[0x0][0x380] ;  /* 0x0000e000ff0c7b82 */ /* 0x000e220000000a00 */
[----:B------:R-:W0:Y:S02]  /*0020*/  LDCU.64 UR4, c[0x0][0x358] ;  /* 0x00006b00ff0477ac */ /* 0x000e240008000a00 */
[----:B0-----:R-:W2:Y:S05]  /*0030*/  LDG.E.64 R2, desc[UR4][R12.64+0x30] ;  /* 0x000030040c027981 */ /* 0x001eaa000c1e1b00 */
[----:B------:R-:W0:Y:S01]  /*0040*/  S2UR UR6, SR_CTAID.X ;  /* 0x00000000000679c3 */ /* 0x000e220000002500 */
[----:B------:R-:W0:Y:S07]  /*0050*/  S2R R0, SR_TID.X ;  /* 0x0000000000007919 */ /* 0x000e2e0000002100 */
[----:B------:R-:W0:Y:S02]  /*0060*/  LDC R19, c[0x0][0x360] ;  /* 0x0000d800ff137b82 */ /* 0x000e240000000800 */
[----:B0-----:R-:W-:-:S05]  /*0070*/  IMAD R19, R19, UR6, R0 ;  /* 0x0000000613137c24 */ /* 0x001fca000f8e0200 */
[----:B------:R-:W-:Y:S02]  /*0080*/  SHF.R.S32.HI R17, RZ, 0x1f, R19 ;  /* 0x0000001fff117819 */ /* 0x000fe40000011413 */
[----:B--2---:R-:W-:-:S04]  /*0090*/  ISETP.GT.U32.AND P0, PT, R2, R19, PT ;  /* 0x000000130200720c */ /* 0x004fc80003f04070 */
[----:B------:R-:W-:-:S13]  /*00a0*/  ISETP.GT.U32.AND.EX P0, PT, R3, R17, PT, P0 ;  /* 0x000000110300720c */ /* 0x000fda0003f04100 */
[----:B------:R-:W-:Y:S05]  /*00b0*/  @!P0 EXIT ;  /* 0x000000000000894d */ /* 0x000fea0003800000 */
[----:B------:R-:W2:Y:S02]  /*00c0*/  LDG.E.64 R14, desc[UR4][R12.64+0x28] ;  /* 0x000028040c0e7981 */ /* 0x000ea4000c1e1b00 */
[C---:B--2---:R-:W-:Y:S01]  /*00d0*/  SHF.L.U64.HI R0, R14.reuse, 0x1, R15 ;  /* 0x000000010e007819 */ /* 0x044fe2000001020f */
[----:B------:R-:W-:-:S04]  /*00e0*/  IMAD.SHL.U32 R2, R14, 0x2, RZ ;  /* 0x000000020e027824 */ /* 0x000fc800078e00ff */
[-C--:B------:R-:W-:Y:S02]  /*00f0*/  IMAD R3, R0, R19.reuse, RZ ;  /* 0x0000001300037224 */ /* 0x080fe400078e02ff */
[----:B------:R-:W-:-:S04]  /*0100*/  IMAD.WIDE.U32 R8, R2, R19, RZ ;  /* 0x0000001302087225 */ /* 0x000fc800078e00ff */
[----:B------:R-:W-:Y:S01]  /*0110*/  IMAD R7, R17, R2, R3 ;  /* 0x0000000211077224 */ /* 0x000fe200078e0203 */
[----:B------:R-:W-:-:S03]  /*0120*/  IADD3 R3, P1, PT, R2, R8, RZ ;  /* 0x0000000802037210 */ /* 0x000fc60007f3e0ff */
[----:B------:R-:W-:Y:S01]  /*0130*/  IMAD.IADD R7, R9, 0x1, R7 ;  /* 0x0000000109077824 */ /* 0x000fe200078e0207 */
[----:B------:R-:W-:-:S03]  /*0140*/  ISETP.GE.U32.AND P0, PT, R8, R3, PT ;  /* 0x000000030800720c */ /* 0x000fc60003f06070 */
[----:B------:R-:W-:-:S05]  /*0150*/  IMAD.X R4, R7, 0x1, R0, P1 ;  /* 0x0000000107047824 */ /* 0x000fca00008e0600 */
[----:B------:R-:W-:-:S13]  /*0160*/  ISETP.GE.U32.AND.EX P0, PT, R7, R4, PT, P0 ;  /* 0x000000040700720c */ /* 0x000fda0003f06100 */
[----:B------:R-:W-:Y:S05]  /*0170*/  @P0 EXIT ;  /* 0x000000000000094d */ /* 0x000fea0003800000 */
[----:B------:R-:W-:Y:S01]  /*0180*/  LOP3.LUT R16, R2, 0x2, RZ, 0xc0, !PT ;  /* 0x0000000202107812 */ /* 0x000fe200078ec0ff */
[----:B------:R-:W-:Y:S01]  /*0190*/  IMAD.MOV.U32 R22, RZ, RZ, R8 ;  /* 0x000000ffff167224 */ /* 0x000fe200078e0008 */
[----:B------:R-:W-:Y:S01]  /*01a0*/  LOP3.LUT R6, R15, 0x7fffffff, RZ, 0xc0, !PT ;  /* 0x7fffffff0f067812 */ /* 0x000fe200078ec0ff */
[----:B------:R-:W-:Y:S01]  /*01b0*/  IMAD.MOV.U32 R11, RZ, RZ, R7 ;  /* 0x000000ffff0b7224 */ /* 0x000fe200078e0007 */
[----:B------:R-:W-:Y:S02]  /*01c0*/  ISETP.NE.U32.AND P0, PT, R16, RZ, PT ;  /* 0x000000ff1000720c */ /* 0x000fe40003f05070 */
[----:B------:R-:W-:Y:S02]  /*01d0*/  IADD3 R5, P1, PT, R14, R8, RZ ;  /* 0x000000080e057210 */ /* 0x000fe40007f3e0ff */
[----:B------:R-:W-:-:S03]  /*01e0*/  ISETP.NE.AND.EX P0, PT, RZ, RZ, PT, P0 ;  /* 0x000000ffff00720c */ /* 0x000fc60003f05300 */
[----:B------:R-:W-:Y:S02]  /*01f0*/  IMAD.X R6, R6, 0x1, R7, P1 ;  /* 0x0000000106067824 */ /* 0x000fe400008e0607 */
[----:B------:R-:W-:Y:S02]  /*0200*/  IMAD.MOV.U32 R10, RZ, RZ, R5 ;  /* 0x000000ffff0a7224 */ /* 0x000fe400078e0005 */
[----:B------:R-:W-:-:S06]  /*0210*/  IMAD.MOV.U32 R9, RZ, RZ, R6 ;  /* 0x000000ffff097224 */ /* 0x000fcc00078e0006 */
[----:B------:R-:W-:Y:S05]  /*0220*/  @!P0 BRA `(.L_x_44) ;  /* 0x0000000000f88947 */ /* 0x000fea0003800000 */
[-C--:B------:R-:W-:Y:S02]  /*0230*/  IMAD R9, R15, R19.reuse, RZ ;  /* 0x000000130f097224 */ /* 0x080fe400078e02ff */
[----:B------:R-:W-:-:S04]  /*0240*/  IMAD.WIDE.U32 R10, R14, R19, RZ ;  /* 0x000000130e0a7225 */ /* 0x000fc800078e00ff */
[----:B------:R-:W-:Y:S02]  /*0250*/  IMAD R9, R14, R17, R9 ;  /* 0x000000110e097224 */ /* 0x000fe400078e0209 */
[C---:B------:R-:W-:Y:S02]  /*0260*/  IMAD.SHL.U32 R20, R10.reuse, 0x8, RZ ;  /* 0x000000080a147824 */ /* 0x040fe400078e00ff */
[----:B------:R-:W-:Y:S02]  /*0270*/  IMAD.IADD R21, R11, 0x1, R9 ;  /* 0x000000010b157824 */ /* 0x000fe400078e0209 */
[----:B------:R-:W-:Y:S02]  /*0280*/  IMAD.MOV.U32 R19, RZ, RZ, R16 ;  /* 0x000000ffff137224 */ /* 0x000fe400078e0010 */
[----:B------:R-:W-:Y:S01]  /*0290*/  IMAD.MOV.U32 R18, RZ, RZ, RZ ;  /* 0x000000ffff127224 */ /* 0x000fe200078e00ff */
[----:B------:R-:W-:Y:S01]  /*02a0*/  SHF.L.U64.HI R21, R10, 0x3, R21 ;  /* 0x000000030a157819 */ /* 0x000fe20000010215 */
[----:B------:R-:W-:-:S02]  /*02b0*/  IMAD.MOV.U32 R10, RZ, RZ, R5 ;  /* 0x000000ffff0a7224 */ /* 0x000fc400078e0005 */
[----:B------:R-:W-:Y:S02]  /*02c0*/  IMAD.MOV.U32 R9, RZ, RZ, R6 ;  /* 0x000000ffff097224 */ /* 0x000fe400078e0006 */
[----:B------:R-:W-:Y:S02]  /*02d0*/  IMAD.MOV.U32 R22, RZ, RZ, R8 ;  /* 0x000000ffff167224 */ /* 0x000fe400078e0008 */
[----:B------:R-:W-:-:S07]  /*02e0*/  IMAD.MOV.U32 R11, RZ, RZ, R7 ;  /* 0x000000ffff0b7224 */ /* 0x000fce00078e0007 */
.L_x_51:
[----:B01----:R-:W2:Y:S01]  /*02f0*/  LDG.E.64 R14, desc[UR4][R12.64] ;  /* 0x000000040c0e7981 */ /* 0x003ea2000c1e1b00 */
[----:B------:R-:W-:-:S04]  /*0300*/  ISETP.GE.U32.AND P1, PT, R22, R5, PT ;  /* 0x000000051600720c */ /* 0x000fc80003f26070 */
[----:B------:R-:W-:-:S13]  /*0310*/  ISETP.GE.U32.AND.EX P1, PT, R11, R6, PT, P1 ;  /* 0x000000060b00720c */ /* 0x000fda0003f26110 */
[----:B--2---:R-:W-:-:S04]  /*0320*/  @P1 LEA R16, P0, R10, R14, 0x2 ;  /* 0x0000000e0a101211 */ /* 0x004fc800078010ff */
[----:B------:R-:W-:-:S05]  /*0330*/  @P1 LEA.HI.X R17, R10, R15, R9, 0x2, P0 ;  /* 0x0000000f0a111211 */ /* 0x000fca00000f1409 */
[----:B------:R0:W5:Y:S01]  /*0340*/  @P1 LDG.E R23, desc[UR4][R16.64] ;  /* 0x0000000410171981 */ /* 0x000162000c1e1900 */
[----:B------:R-:W-:Y:S01]  /*0350*/  IADD3 R19, P0, PT, R19, -0x1, RZ ;  /* 0xffffffff13137810 */ /* 0x000fe20007f1e0ff */
[----:B------:R-:W-:Y:S03]  /*0360*/  BSSY.RECONVERGENT B0, `(.L_x_45) ;  /* 0x0000024000007945 */ /* 0x000fe60003800200 */
[----:B------:R-:W-:Y:S02]  /*0370*/  IADD3.X R18, PT, PT, R18, -0x1, RZ, P0, !PT ;  /* 0xffffffff12127810 */ /* 0x000fe400007fe4ff */
[----:B------:R-:W-:-:S04]  /*0380*/  ISETP.NE.U32.AND P0, PT, R19, RZ, PT ;  /* 0x000000ff1300720c */ /* 0x000fc80003f05070 */
[----:B------:R-:W-:Y:S01]  /*0390*/  ISETP.NE.AND.EX P0, PT, R18, RZ, PT, P0 ;  /* 0x000000ff1200720c */ /* 0x000fe20003f05300 */
[----:B0-----:R-:W-:-:S12]  /*03a0*/  @P1 BRA `(.L_x_46) ;  /* 0x0000000000641947 */ /* 0x001fd80003800000 */
[----:B------:R-:W-:Y:S01]  /*03b0*/  ISETP.GE.U32.AND P1, PT, R10, R3, PT ;  /* 0x000000030a00720c */ /* 0x000fe20003f26070 */
[----:B------:R-:W-:Y:S03]  /*03c0*/  BSSY.RELIABLE B1, `(.L_x_47) ;  /* 0x0000010000017945 */ /* 0x000fe60003800100 */
[----:B------:R-:W-:-:S13]  /*03d0*/  ISETP.GE.U32.AND.EX P1, PT, R9, R4, PT, P1 ;  /* 0x000000040900720c */ /* 0x000fda0003f26110 */
[----:B------:R-:W-:Y:S05]  /*03e0*/  @!P1 BRA `(.L_x_48) ;  /* 0x0000000000109947 */ /* 0x000fea0003800000 */
[----:B------:R-:W-:-:S04]  /*03f0*/  LEA R14, P1, R22, R14, 0x2 ;  /* 0x0000000e160e7211 */ /* 0x000fc800078210ff */
[----:B------:R-:W-:-:S05]  /*0400*/  LEA.HI.X R15, R22, R15, R11, 0x2, P1 ;  /* 0x0000000f160f7211 */ /* 0x000fca00008f140b */
[----:B------:R0:W5:Y:S01]  /*0410*/  LDG.E R17, desc[UR4][R14.64] ;  /* 0x000000040e117981 */ /* 0x000162000c1e1900 */
[----:B------:R-:W-:Y:S05]  /*0420*/  BRA `(.L_x_49) ;  /* 0x0000000000247947 */ /* 0x000fea0003800000 */
.L_x_48:
[-C--:B------:R-:W-:Y:S02]  /*0430*/  LEA R16, P1, R22, R14.reuse, 0x2 ;  /* 0x0000000e16107211 */ /* 0x080fe400078210ff */
[----:B------:R-:W-:Y:S02]  /*0440*/  LEA R14, P2, R10, R14, 0x2 ;  /* 0x0000000e0a0e7211 */ /* 0x000fe400078410ff */
[-C--:B------:R-:W-:Y:S02]  /*0450*/  LEA.HI.X R17, R22, R15.reuse, R11, 0x2, P1 ;  /* 0x0000000f16117211 */ /* 0x080fe400008f140b */
[----:B------:R-:W-:-:S04]  /*0460*/  LEA.HI.X R15, R10, R15, R9, 0x2, P2 ;  /* 0x0000000f0a0f7211 */ /* 0x000fc800010f1409 */
[----:B------:R-:W2:Y:S04]  /*0470*/  LDG.E R17, desc[UR4][R16.64] ;  /* 0x0000000410117981 */ /* 0x000ea8000c1e1900 */
[----:B-----5:R-:W2:Y:S02]  /*0480*/  LDG.E R23, desc[UR4][R14.64] ;  /* 0x000000040e177981 */ /* 0x020ea4000c1e1900 */
[----:B--2---:R-:W-:-:S13]  /*0490*/  ISETP.GT.U32.AND P1, PT, R17, R23, PT ;  /* 0x000000171100720c */ /* 0x004fda0003f24070 */
[----:B------:R-:W-:Y:S05]  /*04a0*/  @P1 BREAK.RELIABLE B1 ;  /* 0x0000000000011942 */ /* 0x000fea0003800100 */
[----:B------:R-:W-:Y:S05]  /*04b0*/  @P1 BRA `(.L_x_46) ;  /* 0x0000000000201947 */ /* 0x000fea0003800000 */
.L_x_49:
[----:B------:R-:W-:Y:S05]  /*04c0*/  BSYNC.RELIABLE B1 ;  /* 0x0000000000017941 */ /* 0x000fea0003800100 */
.L_x_47:
[----:B0-----:R-:W2:Y:S02]  /*04d0*/  LDG.E.64 R14, desc[UR4][R12.64+0x8] ;  /* 0x000008040c0e7981 */ /* 0x001ea4000c1e1b00 */
[----:B--2---:R-:W-:-:S05]  /*04e0*/  IADD3 R14, P1, PT, R14, R20, RZ ;  /* 0x000000140e0e7210 */ /* 0x004fca0007f3e0ff */
[----:B------:R-:W-:Y:S01]  /*04f0*/  IMAD.X R15, R15, 0x1, R21, P1 ;  /* 0x000000010f0f7824 */ /* 0x000fe200008e0615 */
[----:B------:R-:W-:-:S04]  /*0500*/  IADD3 R22, P1, PT, R22, 0x1, RZ ;  /* 0x0000000116167810 */ /* 0x000fc80007f3e0ff */
[----:B-----5:R1:W-:Y:S01]  /*0510*/  STG.E desc[UR4][R14.64], R17 ;  /* 0x000000110e007986 */ /* 0x0203e2000c101904 */
[----:B------:R-:W-:Y:S01]  /*0520*/  IMAD.X R11, RZ, RZ, R11, P1 ;  /* 0x000000ffff0b7224 */ /* 0x000fe200008e060b */
[----:B------:R-:W-:Y:S07]  /*0530*/  BRA `(.L_x_50) ;  /* 0x0000000000187947 */ /* 0x000fee0003800000 */
.L_x_46:
[----:B------:R-:W2:Y:S02]  /*0540*/  LDG.E.64 R14, desc[UR4][R12.64+0x8] ;  /* 0x000008040c0e7981 */ /* 0x000ea4000c1e1b00 */
[----:B--2---:R-:W-:-:S05]  /*0550*/  IADD3 R14, P1, PT, R14, R20, RZ ;  /* 0x000000140e0e7210 */ /* 0x004fca0007f3e0ff */
[----:B------:R-:W-:Y:S01]  /*0560*/  IMAD.X R15, R15, 0x1, R21, P1 ;  /* 0x000000010f0f7824 */ /* 0x000fe200008e0615 */
[----:B------:R-:W-:-:S04]  /*0570*/  IADD3 R10, P1, PT, R10, 0x1, RZ ;  /* 0x000000010a0a7810 */ /* 0x000fc80007f3e0ff */
[----:B-----5:R0:W-:Y:S01]  /*0580*/  STG.E desc[UR4][R14.64], R23 ;  /* 0x000000170e007986 */ /* 0x0201e2000c101904 */
[----:B------:R-:W-:-:S08]  /*0590*/  IMAD.X R9, RZ, RZ, R9, P1 ;  /* 0x000000ffff097224 */ /* 0x000fd000008e0609 */
.L_x_50:
[----:B------:R-:W-:Y:S05]  /*05a0*/  BSYNC.RECONVERGENT B0 ;  /* 0x0000000000007941 */ /* 0x000fea0003800200 */
.L_x_45:
[----:B------:R-:W-:Y:S05]  /*05b0*/  WARPSYNC.ALL ;  /* 0x0000000000007948 */ /* 0x000fea0003800000 */
[----:B------:R-:W-:Y:S02]  /*05c0*/  IADD3 R8, P1, PT, R8, 0x1, RZ ;  /* 0x0000000108087810 */ /* 0x000fe40007f3e0ff */
[----:B------:R-:W-:-:S03]  /*05d0*/  IADD3 R20, P2, PT, R20, 0x4, RZ ;  /* 0x0000000414147810 */ /* 0x000fc60007f5e0ff */
[----:B------:R-:W-:Y:S02]  /*05e0*/  IMAD.X R7, RZ, RZ, R7, P1 ;  /* 0x000000ffff077224 */ /* 0x000fe400008e0607 */
[----:B------:R-:W-:Y:S01]  /*05f0*/  IMAD.X R21, RZ, RZ, R21, P2 ;  /* 0x000000ffff157224 */ /* 0x000fe200010e0615 */
[----:B------:R-:W-:Y:S07]  /*0600*/  @P0 BRA `(.L_x_51) ;  /* 0xfffffffc00380947 */ /* 0x000fee000383ffff */
.L_x_44:
[----:B------:R-:W-:-:S04]  /*0610*/  IADD3 R2, P1, PT, R2, -0x1, RZ ;  /* 0xffffffff02027810 */ /* 0x000fc80007f3e0ff */
[----:B------:R-:W-:Y:S02]  /*0620*/  ISETP.GE.U32.AND P0, PT, R2, 0x3, PT ;  /* 0x000000030200780c */ /* 0x000fe40003f06070 */
[----:B------:R-:W-:-:S04]  /*0630*/  IADD3.X R0, PT, PT, R0, -0x1, RZ, P1, !PT ;  /* 0xffffffff00007810 */ /* 0x000fc80000ffe4ff */
[----:B------:R-:W-:-:S13]  /*0640*/  ISETP.GE.U32.AND.EX P0, PT, R0, RZ, PT, P0 ;  /* 0x000000ff0000720c */ /* 0x000fda0003f06100 */
[----:B------:R-:W-:Y:S05]  /*0650*/  @!P0 EXIT ;  /* 0x000000000000894d */ /* 0x000fea0003800000 */
[C---:B------:R-:W-:Y:S02]  /*0660*/  LEA R0, P0, R8.reuse, 0xc, 0x2 ;  /* 0x0000000c08007811 */ /* 0x040fe400078010ff */
[C---:B------:R-:W-:Y:S02]  /*0670*/  IADD3 R2, P1, PT, -R8.reuse, R3, RZ ;  /* 0x0000000308027210 */ /* 0x040fe40007f3e1ff */
[----:B------:R-:W-:-:S03]  /*0680*/  LEA.HI.X R8, R8, RZ, R7, 0x2, P0 ;  /* 0x000000ff08087211 */ /* 0x000fc600000f1407 */
[----:B------:R-:W-:-:S08]  /*0690*/  IMAD.X R7, R4, 0x1, ~R7, P1 ;  /* 0x0000000104077824 */ /* 0x000fd000008e0e07 */
.L_x_79:
        /* <DEDUP_REMOVED lines=20> */
.L_x_55:
        /* <DEDUP_REMOVED lines=9> */
.L_x_56:
[----:B------:R-:W-:Y:S05]  /*0870*/  BSYNC.RELIABLE B1 ;  /* 0x0000000000017941 */ /* 0x000fea0003800100 */
.L_x_54:
[----:B0-----:R-:W2:Y:S02]  /*0880*/  LDG.E.64 R14, desc[UR4][R12.64+0x8] ;  /* 0x000008040c0e7981 */ /* 0x001ea4000c1e1b00 */
[----:B--2---:R-:W-:-:S05]  /*0890*/  IADD3 R14, P1, PT, R14, R0, RZ ;  /* 0x000000000e0e7210 */ /* 0x004fca0007f3e0ff */
[----:B------:R-:W-:Y:S01]  /*08a0*/  IMAD.X R15, R15, 0x1, R8, P1 ;  /* 0x000000010f0f7824 */ /* 0x000fe200008e0608 */
[----:B------:R-:W-:-:S04]  /*08b0*/  IADD3 R22, P1, PT, R22, 0x1, RZ ;  /* 0x0000000116167810 */ /* 0x000fc80007f3e0ff */
[----:B-----5:R0:W-:Y:S01]  /*08c0*/  STG.E desc[UR4][R14.64+-0xc], R17 ;  /* 0xfffff4110e007986 */ /* 0x0201e2000c101904 */
[----:B------:R-:W-:Y:S01]  /*08d0*/  IMAD.X R11, RZ, RZ, R11, P1 ;  /* 0x000000ffff0b7224 */ /* 0x000fe200008e060b */
[----:B------:R-:W-:Y:S07]  /*08e0*/  BRA `(.L_x_57) ;  /* 0x0000000000187947 */ /* 0x000fee0003800000 */
.L_x_53:
[----:B------:R-:W2:Y:S02]  /*08f0*/  LDG.E.64 R14, desc[UR4][R12.64+0x8] ;  /* 0x000008040c0e7981 */ /* 0x000ea4000c1e1b00 */
[----:B--2---:R-:W-:-:S05]  /*0900*/  IADD3 R14, P1, PT, R14, R0, RZ ;  /* 0x000000000e0e7210 */ /* 0x004fca0007f3e0ff */
[----:B------:R-:W-:Y:S01]  /*0910*/  IMAD.X R15, R15, 0x1, R8, P1 ;  /* 0x000000010f0f7824 */ /* 0x000fe200008e0608 */
[----:B------:R-:W-:-:S04]  /*0920*/  IADD3 R10, P1, PT, R10, 0x1, RZ ;  /* 0x000000010a0a7810 */ /* 0x000fc80007f3e0ff */
[----:B-----5:R1:W-:Y:S01]  /*0930*/  STG.E desc[UR4][R14.64+-0xc], R19 ;  /* 0xfffff4130e007986 */ /* 0x0203e2000c101904 */
[----:B------:R-:W-:-:S08]  /*0940*/  IMAD.X R9, RZ, RZ, R9, P1 ;  /* 0x000000ffff097224 */ /* 0x000fd000008e0609 */
.L_x_57:
[----:B------:R-:W-:Y:S05]  /*0950*/  BSYNC.RECONVERGENT B0 ;  /* 0x0000000000007941 */ /* 0x000fea0003800200 */
.L_x_52:
[----:B0-----:R0:W5:Y:S01]  /*0960*/  LDG.E.64 R16, desc[UR4][R12.64] ;  /* 0x000000040c107981 */ /* 0x001162000c1e1b00 */
[----:B------:R-:W-:Y:S01]  /*0970*/  ISETP.GE.U32.AND P1, PT, R22, R5, PT ;  /* 0x000000051600720c */ /* 0x000fe20003f26070 */
[----:B------:R-:W-:Y:S03]  /*0980*/  BSSY.RECONVERGENT B0, `(.L_x_58) ;  /* 0x0000027000007945 */ /* 0x000fe60003800200 */
[----:B------:R-:W-:-:S13]  /*0990*/  ISETP.GE.U32.AND.EX P1, PT, R11, R6, PT, P1 ;  /* 0x000000060b00720c */ /* 0x000fda0003f26110 */
[----:B0-----:R-:W-:Y:S05]  /*09a0*/  @!P1 BRA `(.L_x_59) ;  /* 0x0000000000109947 */ /* 0x001fea0003800000 */
[----:B-1---5:R-:W-:-:S04]  /*09b0*/  LEA R14, P1, R10, R16, 0x2 ;  /* 0x000000100a0e7211 */ /* 0x022fc800078210ff */
[----:B------:R-:W-:-:S05]  /*09c0*/  LEA.HI.X R15, R10, R17, R9, 0x2, P1 ;  /* 0x000000110a0f7211 */ /* 0x000fca00008f1409 */
[----:B------:R0:W5:Y:S01]  /*09d0*/  LDG.E R17, desc[UR4][R14.64] ;  /* 0x000000040e117981 */ /* 0x000162000c1e1900 */
[----:B------:R-:W-:Y:S05]  /*09e0*/  BRA `(.L_x_60) ;  /* 0x0000000000687947 */ /* 0x000fea0003800000 */
.L_x_59:
[----:B------:R-:W-:Y:S01]  /*09f0*/  ISETP.GE.U32.AND P1, PT, R10, R3, PT ;  /* 0x000000030a00720c */ /* 0x000fe20003f26070 */
[----:B------:R-:W-:Y:S03]  /*0a00*/  BSSY.RELIABLE B1, `(.L_x_61) ;  /* 0x0000011000017945 */ /* 0x000fe60003800100 */
[----:B------:R-:W-:-:S13]  /*0a10*/  ISETP.GE.U32.AND.EX P1, PT, R9, R4, PT, P1 ;  /* 0x000000040900720c */ /* 0x000fda0003f26110 */
[----:B------:R-:W-:Y:S05]  /*0a20*/  @!P1 BRA `(.L_x_62) ;  /* 0x0000000000109947 */ /* 0x000fea0003800000 */
[----:B-1---5:R-:W-:-:S04]  /*0a30*/  LEA R14, P1, R22, R16, 0x2 ;  /* 0x00000010160e7211 */ /* 0x022fc800078210ff */
[----:B------:R-:W-:-:S05]  /*0a40*/  LEA.HI.X R15, R22, R17, R11, 0x2, P1 ;  /* 0x00000011160f7211 */ /* 0x000fca00008f140b */
[----:B------:R0:W5:Y:S01]  /*0a50*/  LDG.E R17, desc[UR4][R14.64] ;  /* 0x000000040e117981 */ /* 0x000162000c1e1900 */
[----:B------:R-:W-:Y:S05]  /*0a60*/  BRA `(.L_x_63) ;  /* 0x0000000000287947 */ /* 0x000fea0003800000 */
.L_x_62:
[-C--:B-1---5:R-:W-:Y:S02]  /*0a70*/  LEA R14, P1, R22, R16.reuse, 0x2 ;  /* 0x00000010160e7211 */ /* 0x0a2fe400078210ff */
[----:B------:R-:W-:Y:S02]  /*0a80*/  LEA R16, P2, R10, R16, 0x2 ;  /* 0x000000100a107211 */ /* 0x000fe400078410ff */
[-C--:B------:R-:W-:Y:S02]  /*0a90*/  LEA.HI.X R15, R22, R17.reuse, R11, 0x2, P1 ;  /* 0x00000011160f7211 */ /* 0x080fe400008f140b */
[----:B------:R-:W-:-:S03]  /*0aa0*/  LEA.HI.X R17, R10, R17, R9, 0x2, P2 ;  /* 0x000000110a117211 */ /* 0x000fc600010f1409 */
[----:B------:R-:W2:Y:S04]  /*0ab0*/  LDG.E R14, desc[UR4][R14.64] ;  /* 0x000000040e0e7981 */ /* 0x000ea8000c1e1900 */
[----:B------:R-:W2:Y:S02]  /*0ac0*/  LDG.E R17, desc[UR4][R16.64] ;  /* 0x0000000410117981 */ /* 0x000ea4000c1e1900 */
[----:B--2---:R-:W-:-:S13]  /*0ad0*/  ISETP.GT.U32.AND P1, PT, R14, R17, PT ;  /* 0x000000110e00720c */ /* 0x004fda0003f24070 */
[----:B------:R-:W-:Y:S05]  /*0ae0*/  @P1 BREAK.RELIABLE B1 ;  /* 0x0000000000011942 */ /* 0x000fea0003800100 */
[----:B------:R-:W-:Y:S05]  /*0af0*/  @P1 BRA `(.L_x_60) ;  /* 0x0000000000241947 */ /* 0x000fea0003800000 */
[----:B------:R-:W-:-:S07]  /*0b00*/  IMAD.MOV.U32 R17, RZ, RZ, R14 ;  /* 0x000000ffff117224 */ /* 0x000fce00078e000e */
.L_x_63:
[----:B------:R-:W-:Y:S05]  /*0b10*/  BSYNC.RELIABLE B1 ;  /* 0x0000000000017941 */ /* 0x000fea0003800100 */
.L_x_61:
[----:B0-----:R-:W2:Y:S02]  /*0b20*/  LDG.E.64 R14, desc[UR4][R12.64+0x8] ;  /* 0x000008040c0e7981 */ /* 0x001ea4000c1e1b00 */
[----:B--2---:R-:W-:-:S05]  /*0b30*/  IADD3 R14, P1, PT, R14, R0, RZ ;  /* 0x000000000e0e7210 */ /* 0x004fca0007f3e0ff */
[----:B------:R-:W-:Y:S01]  /*0b40*/  IMAD.X R15, R15, 0x1, R8, P1 ;  /* 0x000000010f0f7824 */ /* 0x000fe200008e0608 */
[----:B------:R-:W-:-:S04]  /*0b50*/  IADD3 R22, P1, PT, R22, 0x1, RZ ;  /* 0x0000000116167810 */ /* 0x000fc80007f3e0ff */
[----:B-----5:R1:W-:Y:S01]  /*0b60*/  STG.E desc[UR4][R14.64+-0x8], R17 ;  /* 0xfffff8110e007986 */ /* 0x0203e2000c101904 */
[----:B------:R-:W-:Y:S01]  /*0b70*/  IMAD.X R11, RZ, RZ, R11, P1 ;  /* 0x000000ffff0b7224 */ /* 0x000fe200008e060b */
[----:B------:R-:W-:Y:S07]  /*0b80*/  BRA `(.L_x_64) ;  /* 0x0000000000187947 */ /* 0x000fee0003800000 */
.L_x_60:
[----:B0-----:R-:W2:Y:S02]  /*0b90*/  LDG.E.64 R14, desc[UR4][R12.64+0x8] ;  /* 0x000008040c0e7981 */ /* 0x001ea4000c1e1b00 */
[----:B--2---:R-:W-:-:S05]  /*0ba0*/  IADD3 R14, P1, PT, R14, R0, RZ ;  /* 0x000000000e0e7210 */ /* 0x004fca0007f3e0ff */
[----:B------:R-:W-:Y:S01]  /*0bb0*/  IMAD.X R15, R15, 0x1, R8, P1 ;  /* 0x000000010f0f7824 */ /* 0x000fe200008e0608 */
[----:B------:R-:W-:-:S04]  /*0bc0*/  IADD3 R10, P1, PT, R10, 0x1, RZ ;  /* 0x000000010a0a7810 */ /* 0x000fc80007f3e0ff */
[----:B-----5:R0:W-:Y:S01]  /*0bd0*/  STG.E desc[UR4][R14.64+-0x8], R17 ;  /* 0xfffff8110e007986 */ /* 0x0201e2000c101904 */
[----:B------:R-:W-:-:S08]  /*0be0*/  IMAD.X R9, RZ, RZ, R9, P1 ;  /* 0x000000ffff097224 */ /* 0x000fd000008e0609 */
.L_x_64:
[----:B------:R-:W-:Y:S05]  /*0bf0*/  BSYNC.RECONVERGENT B0 ;  /* 0x0000000000007941 */ /* 0x000fea0003800200 */
.L_x_58:
[----:B01----:R0:W5:Y:S01]  /*0c00*/  LDG.E.64 R16, desc[UR4][R12.64] ;  /* 0x000000040c107981 */ /* 0x003162000c1e1b00 */
[----:B------:R-:W-:Y:S01]  /*0c10*/  ISETP.GE.U32.AND P1, PT, R22, R5, PT ;  /* 0x000000051600720c */ /* 0x000fe20003f26070 */
[----:B------:R-:W-:Y:S03]  /*0c20*/  BSSY.RECONVERGENT B0, `(.L_x_65) ;  /* 0x0000027000007945 */ /* 0x000fe60003800200 */
[----:B------:R-:W-:-:S13]  /*0c30*/  ISETP.GE.U32.AND.EX P1, PT, R11, R6, PT, P1 ;  /* 0x000000060b00720c */ /* 0x000fda0003f26110 */
[----:B0-----:R-:W-:Y:S05]  /*0c40*/  @!P1 BRA `(.L_x_66) ;  /* 0x0000000000109947 */ /* 0x001fea0003800000 */
[----:B-----5:R-:W-:-:S04]  /*0c50*/  LEA R14, P1, R10, R16, 0x2 ;  /* 0x000000100a0e7211 */ /* 0x020fc800078210ff */
[----:B------:R-:W-:-:S05]  /*0c60*/  LEA.HI.X R15, R10, R17, R9, 0x2, P1 ;  /* 0x000000110a0f7211 */ /* 0x000fca00008f1409 */
[----:B------:R0:W5:Y:S01]  /*0c70*/  LDG.E R17, desc[UR4][R14.64] ;  /* 0x000000040e117981 */ /* 0x000162000c1e1900 */
[----:B------:R-:W-:Y:S05]  /*0c80*/  BRA `(.L_x_67) ;  /* 0x0000000000687947 */ /* 0x000fea0003800000 */
.L_x_66:
[----:B------:R-:W-:Y:S01]  /*0c90*/  ISETP.GE.U32.AND P1, PT, R10, R3, PT ;  /* 0x000000030a00720c */ /* 0x000fe20003f26070 */
[----:B------:R-:W-:Y:S03]  /*0ca0*/  BSSY.RELIABLE B1, `(.L_x_68) ;  /* 0x0000011000017945 */ /* 0x000fe60003800100 */
[----:B------:R-:W-:-:S13]  /*0cb0*/  ISETP.GE.U32.AND.EX P1, PT, R9, R4, PT, P1 ;  /* 0x000000040900720c */ /* 0x000fda0003f26110 */
[----:B------:R-:W-:Y:S05]  /*0cc0*/  @!P1 BRA `(.L_x_69) ;  /* 0x0000000000109947 */ /* 0x000fea0003800000 */
[----:B-----5:R-:W-:-:S04]  /*0cd0*/  LEA R14, P1, R22, R16, 0x2 ;  /* 0x00000010160e7211 */ /* 0x020fc800078210ff */
[----:B------:R-:W-:-:S05]  /*0ce0*/  LEA.HI.X R15, R22, R17, R11, 0x2, P1 ;  /* 0x00000011160f7211 */ /* 0x000fca00008f140b */
[----:B------:R0:W5:Y:S01]  /*0cf0*/  LDG.E R17, desc[UR4][R14.64] ;  /* 0x000000040e117981 */ /* 0x000162000c1e1900 */
[----:B------:R-:W-:Y:S05]  /*0d00*/  BRA `(.L_x_70) ;  /* 0x0000000000287947 */ /* 0x000fea0003800000 */
.L_x_69:
[-C--:B-----5:R-:W-:Y:S02]  /*0d10*/  LEA R14, P1, R22, R16.reuse, 0x2 ;  /* 0x00000010160e7211 */ /* 0x0a0fe400078210ff */
        /* <DEDUP_REMOVED lines=9> */
.L_x_70:
[----:B------:R-:W-:Y:S05]  /*0db0*/  BSYNC.RELIABLE B1 ;  /* 0x0000000000017941 */ /* 0x000fea0003800100 */
.L_x_68:
[----:B0-----:R-:W2:Y:S02]  /*0dc0*/  LDG.E.64 R14, desc[UR4][R12.64+0x8] ;  /* 0x000008040c0e7981 */ /* 0x001ea4000c1e1b00 */
[----:B--2---:R-:W-:-:S05]  /*0dd0*/  IADD3 R14, P1, PT, R14, R0, RZ ;  /* 0x000000000e0e7210 */ /* 0x004fca0007f3e0ff */
[----:B------:R-:W-:Y:S01]  /*0de0*/  IMAD.X R15, R15, 0x1, R8, P1 ;  /* 0x000000010f0f7824 */ /* 0x000fe200008e0608 */
[----:B------:R-:W-:-:S04]  /*0df0*/  IADD3 R22, P1, PT, R22, 0x1, RZ ;  /* 0x0000000116167810 */ /* 0x000fc80007f3e0ff */
[----:B-----5:R1:W-:Y:S01]  /*0e00*/  STG.E desc[UR4][R14.64+-0x4], R17 ;  /* 0xfffffc110e007986 */ /* 0x0203e2000c101904 */
[----:B------:R-:W-:Y:S01]  /*0e10*/  IMAD.X R11, RZ, RZ, R11, P1 ;  /* 0x000000ffff0b7224 */ /* 0x000fe200008e060b */
[----:B------:R-:W-:Y:S07]  /*0e20*/  BRA `(.L_x_71) ;  /* 0x0000000000187947 */ /* 0x000fee0003800000 */
.L_x_67:
[----:B0-----:R-:W2:Y:S02]  /*0e30*/  LDG.E.64 R14, desc[UR4][R12.64+0x8] ;  /* 0x000008040c0e7981 */ /* 0x001ea4000c1e1b00 */
[----:B--2---:R-:W-:-:S05]  /*0e40*/  IADD3 R14, P1, PT, R14, R0, RZ ;  /* 0x000000000e0e7210 */ /* 0x004fca0007f3e0ff */
[----:B------:R-:W-:Y:S01]  /*0e50*/  IMAD.X R15, R15, 0x1, R8, P1 ;  /* 0x000000010f0f7824 */ /* 0x000fe200008e0608 */
[----:B------:R-:W-:-:S04]  /*0e60*/  IADD3 R10, P1, PT, R10, 0x1, RZ ;  /* 0x000000010a0a7810 */ /* 0x000fc80007f3e0ff */
[----:B-----5:R0:W-:Y:S01]  /*0e70*/  STG.E desc[UR4][R14.64+-0x4], R17 ;  /* 0xfffffc110e007986 */ /* 0x0201e2000c101904 */
[----:B------:R-:W-:-:S08]  /*0e80*/  IMAD.X R9, RZ, RZ, R9, P1 ;  /* 0x000000ffff097224 */ /* 0x000fd000008e0609 */
.L_x_71:
[----:B------:R-:W-:Y:S05]  /*0e90*/  BSYNC.RECONVERGENT B0 ;  /* 0x0000000000007941 */ /* 0x000fea0003800200 */
.L_x_65:
        /* <DEDUP_REMOVED lines=9> */
.L_x_73:
        /* <DEDUP_REMOVED lines=8> */
.L_x_76:
        /* <DEDUP_REMOVED lines=10> */
.L_x_77:
[----:B------:R-:W-:Y:S05]  /*1050*/  BSYNC.RELIABLE B1 ;  /* 0x0000000000017941 */ /* 0x000fea0003800100 */
.L_x_75:
[----:B0-----:R-:W2:Y:S02]  /*1060*/  LDG.E.64 R14, desc[UR4][R12.64+0x8] ;  /* 0x000008040c0e7981 */ /* 0x001ea4000c1e1b00 */
[----:B--2---:R-:W-:-:S05]  /*1070*/  IADD3 R14, P1, PT, R14, R0, RZ ;  /* 0x000000000e0e7210 */ /* 0x004fca0007f3e0ff */
[----:B------:R-:W-:Y:S01]  /*1080*/  IMAD.X R15, R15, 0x1, R8, P1 ;  /* 0x000000010f0f7824 */ /* 0x000fe200008e0608 */
[----:B------:R-:W-:-:S04]  /*1090*/  IADD3 R22, P1, PT, R22, 0x1, RZ ;  /* 0x0000000116167810 */ /* 0x000fc80007f3e0ff */
[----:B-----5:R1:W-:Y:S01]  /*10a0*/  STG.E desc[UR4][R14.64], R17 ;  /* 0x000000110e007986 */ /* 0x0203e2000c101904 */
[----:B------:R-:W-:Y:S01]  /*10b0*/  IMAD.X R11, RZ, RZ, R11, P1 ;  /* 0x000000ffff0b7224 */ /* 0x000fe200008e060b */
[----:B------:R-:W-:Y:S07]  /*10c0*/  BRA `(.L_x_78) ;  /* 0x0000000000187947 */ /* 0x000fee0003800000 */
.L_x_74:
[----:B0-----:R-:W2:Y:S02]  /*10d0*/  LDG.E.64 R14, desc[UR4][R12.64+0x8] ;  /* 0x000008040c0e7981 */ /* 0x001ea4000c1e1b00 */
[----:B--2---:R-:W-:-:S05]  /*10e0*/  IADD3 R14, P1, PT, R14, R0, RZ ;  /* 0x000000000e0e7210 */ /* 0x004fca0007f3e0ff */
[----:B------:R-:W-:Y:S01]  /*10f0*/  IMAD.X R15, R15, 0x1, R8, P1 ;  /* 0x000000010f0f7824 */ /* 0x000fe200008e0608 */
[----:B------:R-:W-:-:S04]  /*1100*/  IADD3 R10, P1, PT, R10, 0x1, RZ ;  /* 0x000000010a0a7810 */ /* 0x000fc80007f3e0ff */
[----:B-----5:R0:W-:Y:S01]  /*1110*/  STG.E desc[UR4][R14.64], R17 ;  /* 0x000000110e007986 */ /* 0x0201e2000c101904 */
[----:B------:R-:W-:-:S08]  /*1120*/  IMAD.X R9, RZ, RZ, R9, P1 ;  /* 0x000000ffff097224 */ /* 0x000fd000008e0609 */
.L_x_78:
[----:B------:R-:W-:Y:S05]  /*1130*/  BSYNC.RECONVERGENT B0 ;  /* 0x0000000000007941 */ /* 0x000fea0003800200 */
.L_x_72:
[----:B------:R-:W-:-:S05]  /*1140*/  IADD3 R0, P1, PT, R0, 0x10, RZ ;  /* 0x0000001000007810 */ /* 0x000fca0007f3e0ff */
[----:B------:R-:W-:Y:S01]  /*1150*/  IMAD.X R8, RZ, RZ, R8, P1 ;  /* 0x000000ffff087224 */ /* 0x000fe200008e0608 */
[----:B------:R-:W-:Y:S07]  /*1160*/  @P0 BRA `(.L_x_79) ;  /* 0xfffffff4004c0947 */ /* 0x000fee000383ffff */
[----:B------:R-:W-:Y:S05]  /*1170*/  EXIT ;  /* 0x000000000000794d */ /* 0x000fea0003800000 */
.L_x_80:
        /* <DEDUP_REMOVED lines=16> */
.L_x_121:


//--------------------- .text._Z18print_array_globalPjm --------------------------
	.section	.text._Z18print_array_globalPjm,"ax",@progbits
	.align	128
        .global         _Z18print_array_globalPjm
        .type           _Z18print_array_globalPjm,@function
        .size           _Z18print_array_globalPjm,(.L_x_122 - _Z18print_array_globalPjm)
        .other          _Z18print_array_globalPjm,@"STO_CUDA_ENTRY STV_DEFAULT"
_Z18print_array_globalPjm:
.text._Z18print_array_globalPjm:
[----:B------:R-:W0:Y:S01]  /*0000*/  LDC R1, c[0x0][0x37c] ;  /* 0x0000df00ff017b82 */ /* 0x000e220000000800 */
[----:B------:R-:W1:Y:S01]  /*0010*/  LDCU.64 UR6, c[0x0][0x388] ;  /* 0x00007100ff0677ac */ /* 0x000e620008000a00 */
[----:B0-----:R-:W-:Y:S01]  /*0020*/  VIADD R1, R1, 0xfffffff8 ;  /* 0xfffffff801017836 */ /* 0x001fe20000000000 */
[----:B------:R-:W0:Y:S01]  /*0030*/  LDCU UR4, c[0x0][0x2f8] ;  /* 0x00005f00ff0477ac */ /* 0x000e220008000800 */
[----:B------:R-:W2:Y:S01]  /*0040*/  LDCU UR5, c[0x0][0x2fc] ;  /* 0x00005f80ff0577ac */ /* 0x000ea20008000800 */
[----:B-1----:R-:W-:-:S04]  /*0050*/  UISETP.NE.U32.AND UP0, UPT, UR6, URZ, UPT ;  /* 0x000000ff0600728c */ /* 0x002fc8000bf05070 */
[----:B------:R-:W-:Y:S01]  /*0060*/  UISETP.NE.AND.EX UP0, UPT, UR7, URZ, UPT, UP0 ;  /* 0x000000ff0700728c */ /* 0x000fe2000bf05300 */
[----:B0-----:R-:W-:-:S05]  /*0070*/  IADD3 R18, P0, PT, R1, UR4, RZ ;  /* 0x0000000401127c10 */ /* 0x001fca000ff1e0ff */
[----:B--2---:R-:W-:-:S03]  /*0080*/  IMAD.X R2, RZ, RZ, UR5, P0 ;  /* 0x00000005ff027e24 */ /* 0x004fc600080e06ff */
[----:B------:R-:W-:Y:S05]  /*0090*/  BRA.U !UP0, `(.L_x_81) ;  /* 0x0000001908387547 */ /* 0x000fea000b800000 */
[----:B------:R-:W-:Y:S01]  /*00a0*/  UISETP.GE.U32.AND UP0, UPT, UR6, 0x10, UPT ;  /* 0x000000100600788c */ /* 0x000fe2000bf06070 */
[----:B------:R-:W-:Y:S01]  /*00b0*/  CS2R R22, SRZ ;  /* 0x0000000000167805 */ /* 0x000fe2000001ff00 */
[----:B------:R-:W0:Y:S02]  /*00c0*/  LDCU.64 UR36, c[0x0][0x358] ;  /* 0x00006b00ff2477ac */ /* 0x000e240008000a00 */
[----:B------:R-:W-:Y:S02]  /*00d0*/  UISETP.GE.U32.AND.EX UP0, UPT, UR7, URZ, UPT, UP0 ;  /* 0x000000ff0700728c */ /* 0x000fe4000bf06100 */
[----:B------:R-:W-:-:S07]  /*00e0*/  ULOP3.LUT UR38, UR6, 0xf, URZ, 0xc0, !UPT ;  /* 0x0000000f06267892 */ /* 0x000fce000f8ec0ff */
[----:B------:R-:W-:Y:S05]  /*00f0*/  BRA.U !UP0, `(.L_x_82) ;  /* 0x0000000d081c7547 */ /* 0x000fea000b800000 */
[----:B------:R-:W1:Y:S01]  /*0100*/  LDCU.64 UR4, c[0x0][0x380] ;  /* 0x00007000ff0477ac */ /* 0x000e620008000a00 */
[----:B------:R-:W-:Y:S01]  /*0110*/  BSSY.RECONVERGENT B6, `(.L_x_82) ;  /* 0x00000c5000067945 */ /* 0x000fe20003800200 */
[----:B------:R-:W2:Y:S01]  /*0120*/  LDCU UR7, c[0x0][0x38c] ;  /* 0x00007180ff0777ac */ /* 0x000ea20008000800 */
[----:B------:R-:W-:-:S06]  /*0130*/  ULOP3.LUT UR6, UR6, 0xfffffff0, URZ, 0xc0, !UPT ;  /* 0xfffffff006067892 */ /* 0x000fcc000f8ec0ff */
[----:B------:R-:W-:Y:S02]  /*0140*/  IMAD.U32 R23, RZ, RZ, UR6 ;  /* 0x00000006ff177e24 */ /* 0x000fe4000f8e00ff */
[----:B------:R-:W-:Y:S01]  /*0150*/  IMAD.U32 R25, RZ, RZ, UR6 ;  /* 0x00000006ff197e24 */ /* 0x000fe2000f8e00ff */
[----:B-1----:R-:W-:-:S04]  /*0160*/  UIADD3 UR4, UP0, UPT, UR4, 0x20, URZ ;  /* 0x0000002004047890 */ /* 0x002fc8000ff1e0ff */
[----:B------:R-:W-:Y:S01]  /*0170*/  UIADD3.X UR5, UPT, UPT, URZ, UR5, URZ, UP0, !UPT ;  /* 0x00000005ff057290 */ /* 0x000fe200087fe4ff */
[----:B--2---:R-:W-:Y:S01]  /*0180*/  MOV R22, UR7 ;  /* 0x0000000700167c02 */ /* 0x004fe20008000f00 */
[----:B------:R-:W-:Y:S02]  /*0190*/  IMAD.U32 R24, RZ, RZ, UR7 ;  /* 0x00000007ff187e24 */ /* 0x000fe4000f8e00ff */
[----:B------:R-:W-:Y:S02]  /*01a0*/  IMAD.U32 R16, RZ, RZ, UR4 ;  /* 0x00000004ff107e24 */ /* 0x000fe4000f8e00ff */
[----:B------:R-:W-:-:S07]  /*01b0*/  MOV R17, UR5 ;  /* 0x0000000500117c02 */ /* 0x000fce0008000f00 */
.L_x_99:
[----:B0-----:R-:W2:Y:S01]  /*01c0*/  LDG.E R11, desc[UR36][R16.64+-0x20] ;  /* 0xffffe024100b7981 */ /* 0x001ea2000c1e1900 */
[----:B------:R-:W-:Y:S01]  /*01d0*/  IMAD.MOV.U32 R10, RZ, RZ, 0x5 ;  /* 0x00000005ff0a7424 */ /* 0x000fe200078e00ff */
[----:B------:R-:W-:Y:S01]  /*01e0*/  MOV R19, 0x10 ;  /* 0x0000001000137802 */ /* 0x000fe20000000f00 */
[----:B------:R-:W0:Y:S01]  /*01f0*/  LDCU.64 UR4, c[0x4][URZ] ;  /* 0x01000000ff0477ac */ /* 0x000e220008000a00 */
[----:B------:R-:W-:Y:S01]  /*0200*/  IADD3 R25, P0, PT, R25, -0x10, RZ ;  /* 0xfffffff019197810 */ /* 0x000fe20007f1e0ff */
[----:B------:R-:W-:Y:S01]  /*0210*/  IMAD.MOV.U32 R7, RZ, RZ, R2 ;  /* 0x000000ffff077224 */ /* 0x000fe200078e0002 */
[----:B------:R1:W3:Y:S01]  /*0220*/  LDC.64 R8, c[0x4][R19] ;  /* 0x0100000013087b82 */ /* 0x0002e20000000a00 */
[----:B------:R-:W-:Y:S02]  /*0230*/  MOV R6, R18 ;  /* 0x0000001200067202 */ /* 0x000fe40000000f00 */
[----:B------:R-:W-:Y:S02]  /*0240*/  IADD3.X R24, PT, PT, R24, -0x1, RZ, P0, !PT ;  /* 0xffffffff18187810 */ /* 0x000fe400007fe4ff */
[----:B------:R-:W-:-:S04]  /*0250*/  ISETP.NE.U32.AND P0, PT, R25, RZ, PT ;  /* 0x000000ff1900720c */ /* 0x000fc80003f05070 */
[----:B------:R-:W-:-:S04]  /*0260*/  ISETP.NE.AND.EX P0, PT, R24, RZ, PT, P0 ;  /* 0x000000ff1800720c */ /* 0x000fc80003f05300 */
[----:B------:R-:W-:Y:S01]  /*0270*/  P2R R26, PR, RZ, 0x1 ;  /* 0x00000001ff1a7803 */ /* 0x000fe20000000000 */
[----:B0-----:R-:W-:Y:S02]  /*0280*/  IMAD.U32 R4, RZ, RZ, UR4 ;  /* 0x00000004ff047e24 */ /* 0x001fe4000f8e00ff */
[----:B------:R-:W-:Y:S01]  /*0290*/  IMAD.U32 R5, RZ, RZ, UR5 ;  /* 0x00000005ff057e24 */ /* 0x000fe2000f8e00ff */
[----:B--23--:R1:W-:Y:S06]  /*02a0*/  STL.64 [R1], R10 ;  /* 0x0000000a01007387 */ /* 0x00c3ec0000100a00 */
[----:B------:R-:W-:-:S07]  /*02b0*/  LEPC R20, `(.L_x_83) ;  /* 0x000000001014794e */ /* 0x000fce0000000000 */
[----:B-1----:R-:W-:Y:S05]  /*02c0*/  CALL.ABS.NOINC R8 ;  /* 0x0000000008007343 */ /* 0x002fea0003c00000 */
.L_x_83:
[----:B------:R-:W2:Y:S01]  /*02d0*/  LDG.E R11, desc[UR36][R16.64+-0x1c] ;  /* 0xffffe424100b7981 */ /* 0x000ea2000c1e1900 */
[----:B------:R-:W-:Y:S01]  /*02e0*/  IMAD.MOV.U32 R10, RZ, RZ, 0x5 ;  /* 0x00000005ff0a7424 */ /* 0x000fe200078e00ff */
[----:B------:R0:W1:Y:S01]  /*02f0*/  LDC.64 R8, c[0x4][R19] ;  /* 0x0100000013087b82 */ /* 0x0000620000000a00 */
[----:B------:R-:W3:Y:S01]  /*0300*/  LDCU.64 UR4, c[0x4][URZ] ;  /* 0x01000000ff0477ac */ /* 0x000ee20008000a00 */
[----:B------:R-:W-:Y:S02]  /*0310*/  IMAD.MOV.U32 R6, RZ, RZ, R18 ;  /* 0x000000ffff067224 */ /* 0x000fe400078e0012 */
[----:B------:R-:W-:Y:S02]  /*0320*/  IMAD.MOV.U32 R7, RZ, RZ, R2 ;  /* 0x000000ffff077224 */ /* 0x000fe400078e0002 */
[----:B---3--:R-:W-:Y:S01]  /*0330*/  IMAD.U32 R4, RZ, RZ, UR4 ;  /* 0x00000004ff047e24 */ /* 0x008fe2000f8e00ff */
[----:B------:R-:W-:Y:S01]  /*0340*/  MOV R5, UR5 ;  /* 0x0000000500057c02 */ /* 0x000fe20008000f00 */
[----:B-12---:R0:W-:Y:S06]  /*0350*/  STL.64 [R1], R10 ;  /* 0x0000000a01007387 */ /* 0x0061ec0000100a00 */
[----:B------:R-:W-:-:S07]  /*0360*/  LEPC R20, `(.L_x_84) ;  /* 0x000000001014794e */ /* 0x000fce0000000000 */
[----:B0-----:R-:W-:Y:S05]  /*0370*/  CALL.ABS.NOINC R8 ;  /* 0x0000000008007343 */ /* 0x001fea0003c00000 */
.L_x_84:
[----:B------:R-:W2:Y:S01]  /*0380*/  LDG.E R11, desc[UR36][R16.64+-0x18] ;  /* 0xffffe824100b7981 */ /* 0x000ea2000c1e1900 */
[----:B------:R-:W-:Y:S01]  /*0390*/  IMAD.MOV.U32 R10, RZ, RZ, 0x5 ;  /* 0x00000005ff0a7424 */ /* 0x000fe200078e00ff */
[----:B------:R0:W1:Y:S01]  /*03a0*/  LDC.64 R8, c[0x4][R19] ;  /* 0x0100000013087b82 */ /* 0x0000620000000a00 */
[----:B------:R-:W3:Y:S01]  /*03b0*/  LDCU.64 UR4, c[0x4][URZ] ;  /* 0x01000000ff0477ac */ /* 0x000ee20008000a00 */
[----:B------:R-:W-:Y:S02]  /*03c0*/  IMAD.MOV.U32 R6, RZ, RZ, R18 ;  /* 0x000000ffff067224 */ /* 0x000fe400078e0012 */
[----:B------:R-:W-:Y:S01]  /*03d0*/  IMAD.MOV.U32 R7, RZ, RZ, R2 ;  /* 0x000000ffff077224 */ /* 0x000fe200078e0002 */
[----:B---3--:R-:W-:Y:S01]  /*03e0*/  MOV R4, UR4 ;  /* 0x0000000400047c02 */ /* 0x008fe20008000f00 */
[----:B------:R-:W-:Y:S01]  /*03f0*/  IMAD.U32 R5, RZ, RZ, UR5 ;  /* 0x00000005ff057e24 */ /* 0x000fe2000f8e00ff */
[----:B-12---:R0:W-:Y:S06]  /*0400*/  STL.64 [R1], R10 ;  /* 0x0000000a01007387 */ /* 0x0061ec0000100a00 */
[----:B------:R-:W-:-:S07]  /*0410*/  LEPC R20, `(.L_x_85) ;  /* 0x000000001014794e */ /* 0x000fce0000000000 */
[----:B0-----:R-:W-:Y:S05]  /*0420*/  CALL.ABS.NOINC R8 ;  /* 0x0000000008007343 */ /* 0x001fea0003c00000 */
.L_x_85:
[----:B------:R-:W2:Y:S01]  /*0430*/  LDG.E R11, desc[UR36][R16.64+-0x14] ;  /* 0xffffec24100b7981 */ /* 0x000ea2000c1e1900 */
[----:B------:R-:W-:Y:S01]  /*0440*/  HFMA2 R10, -RZ, RZ, 0, 2.98023223876953125e-07 ;  /* 0x00000005ff0a7431 */ /* 0x000fe200000001ff */
[----:B------:R0:W1:Y:S01]  /*0450*/  LDC.64 R8, c[0x4][R19] ;  /* 0x0100000013087b82 */ /* 0x0000620000000a00 */
[----:B------:R-:W3:Y:S01]  /*0460*/  LDCU.64 UR4, c[0x4][URZ] ;  /* 0x01000000ff0477ac */ /* 0x000ee20008000a00 */
[----:B------:R-:W-:Y:S01]  /*0470*/  IMAD.MOV.U32 R6, RZ, RZ, R18 ;  /* 0x000000ffff067224 */ /* 0x000fe200078e0012 */
[----:B------:R-:W-:Y:S01]  /*0480*/  MOV R7, R2 ;  /* 0x0000000200077202 */ /* 0x000fe20000000f00 */
[----:B---3--:R-:W-:Y:S02]  /*0490*/  IMAD.U32 R4, RZ, RZ, UR4 ;  /* 0x00000004ff047e24 */ /* 0x008fe4000f8e00ff */
[----:B------:R-:W-:Y:S01]  /*04a0*/  IMAD.U32 R5, RZ, RZ, UR5 ;  /* 0x00000005ff057e24 */ /* 0x000fe2000f8e00ff */
[----:B-12---:R0:W-:Y:S06]  /*04b0*/  STL.64 [R1], R10 ;  /* 0x0000000a01007387 */ /* 0x0061ec0000100a00 */
[----:B------:R-:W-:-:S07]  /*04c0*/  LEPC R20, `(.L_x_86) ;  /* 0x000000001014794e */ /* 0x000fce0000000000 */
[----:B0-----:R-:W-:Y:S05]  /*04d0*/  CALL.ABS.NOINC R8 ;  /* 0x0000000008007343 */ /* 0x001fea0003c00000 */
.L_x_86:
[----:B------:R-:W2:Y:S01]  /*04e0*/  LDG.E R11, desc[UR36][R16.64+-0x10] ;  /* 0xfffff024100b7981 */ /* 0x000ea2000c1e1900 */
[----:B------:R-:W-:Y:S01]  /*04f0*/  IMAD.MOV.U32 R10, RZ, RZ, 0x5 ;  /* 0x00000005ff0a7424 */ /* 0x000fe200078e00ff */
[----:B------:R0:W1:Y:S01]  /*0500*/  LDC.64 R8, c[0x4][R19] ;  /* 0x0100000013087b82 */ /* 0x0000620000000a00 */
[----:B------:R-:W3:Y:S01]  /*0510*/  LDCU.64 UR4, c[0x4][URZ] ;  /* 0x01000000ff0477ac */ /* 0x000ee20008000a00 */
[----:B------:R-:W-:Y:S01]  /*0520*/  MOV R6, R18 ;  /* 0x0000001200067202 */ /* 0x000fe20000000f00 */
[----:B------:R-:W-:Y:S02]  /*0530*/  IMAD.MOV.U32 R7, RZ, RZ, R2 ;  /* 0x000000ffff077224 */ /* 0x000fe400078e0002 */
[----:B---3--:R-:W-:Y:S02]  /*0540*/  IMAD.U32 R4, RZ, RZ, UR4 ;  /* 0x00000004ff047e24 */ /* 0x008fe4000f8e00ff */
[----:B------:R-:W-:Y:S01]  /*0550*/  IMAD.U32 R5, RZ, RZ, UR5 ;  /* 0x00000005ff057e24 */ /* 0x000fe2000f8e00ff */
[----:B-12---:R0:W-:Y:S06]  /*0560*/  STL.64 [R1], R10 ;  /* 0x0000000a01007387 */ /* 0x0061ec0000100a00 */
[----:B------:R-:W-:-:S07]  /*0570*/  LEPC R20, `(.L_x_87) ;  /* 0x000000001014794e */ /* 0x000fce0000000000 */
[----:B0-----:R-:W-:Y:S05]  /*0580*/  CALL.ABS.NOINC R8 ;  /* 0x0000000008007343 */ /* 0x001fea0003c00000 */
.L_x_87:
        /* <DEDUP_REMOVED lines=11> */
.L_x_88:
        /* <DEDUP_REMOVED lines=11> */
.L_x_89:
        /* <DEDUP_REMOVED lines=11> */
.L_x_90:
        /* <DEDUP_REMOVED lines=11> */
.L_x_91:
        /* <DEDUP_REMOVED lines=11> */
.L_x_92:
[----:B------:R-:W2:Y:S01]  /*0900*/  LDG.E R11, desc[UR36][R16.64+0x8] ;  /* 0x00000824100b7981 */ /* 0x000ea2000c1e1900 */
[----:B------:R-:W-:Y:S01]  /*0910*/  IMAD.MOV.U32 R10, RZ, RZ, 0x5 ;  /* 0x00000005ff0a7424 */ /* 0x000fe200078e00ff */
[----:B------:R0:W1:Y:S01]  /*0920*/  LDC.64 R8, c[0x4][R19] ;  /* 0x0100000013087b82 */ /* 0x0000620000000a00 */
[----:B------:R-:W3:Y:S01]  /*0930*/  LDCU.64 UR4, c[0x4][URZ] ;  /* 0x01000000ff0477ac */ /* 0x000ee20008000a00 */
[----:B------:R-:W-:Y:S01]  /*0940*/  IMAD.MOV.U32 R6, RZ, RZ, R18 ;  /* 0x000000ffff067224 */ /* 0x000fe200078e0012 */
[----:B------:R-:W-:Y:S02]  /*0950*/  MOV R7, R2 ;  /* 0x0000000200077202 */ /* 0x000fe40000000f00 */
[----:B---3--:R-:W-:Y:S01]  /*0960*/  MOV R4, UR4 ;  /* 0x0000000400047c02 */ /* 0x008fe20008000f00 */
[----:B------:R-:W-:Y:S01]  /*0970*/  IMAD.U32 R5, RZ, RZ, UR5 ;  /* 0x00000005ff057e24 */ /* 0x000fe2000f8e00ff */
[----:B-12---:R0:W-:Y:S06]  /*0980*/  STL.64 [R1], R10 ;  /* 0x0000000a01007387 */ /* 0x0061ec0000100a00 */
[----:B------:R-:W-:-:S07]  /*0990*/  LEPC R20, `(.L_x_93) ;  /* 0x000000001014794e */ /* 0x000fce0000000000 */
[----:B0-----:R-:W-:Y:S05]  /*09a0*/  CALL.ABS.NOINC R8 ;  /* 0x0000000008007343 */ /* 0x001fea0003c00000 */
.L_x_93:
        /* <DEDUP_REMOVED lines=11> */
.L_x_94:
[----:B------:R-:W2:Y:S01]  /*0a60*/  LDG.E R11, desc[UR36][R16.64+0x10] ;  /* 0x00001024100b7981 */ /* 0x000ea2000c1e1900 */
[----:B------:R-:W-:Y:S01]  /*0a70*/  HFMA2 R10, -RZ, RZ, 0, 2.98023223876953125e-07 ;  /* 0x00000005ff0a7431 */ /* 0x000fe200000001ff */
        /* <DEDUP_REMOVED lines=9> */
.L_x_95:
        /* <DEDUP_REMOVED lines=11> */
.L_x_96:
        /* <DEDUP_REMOVED lines=11> */
.L_x_97:
        /* <DEDUP_REMOVED lines=11> */
.L_x_98:
[----:B------:R-:W-:Y:S02]  /*0d20*/  ISETP.NE.AND P6, PT, R26, RZ, PT ;  /* 0x000000ff1a00720c */ /* 0x000fe40003fc5270 */
[----:B------:R-:W-:-:S05]  /*0d30*/  IADD3 R16, P0, PT, R16, 0x40, RZ ;  /* 0x0000004010107810 */ /* 0x000fca0007f1e0ff */
[----:B------:R-:W-:-:S06]  /*0d40*/  IMAD.X R17, RZ, RZ, R17, P0 ;  /* 0x000000ffff117224 */ /* 0x000fcc00000e0611 */
[----:B------:R-:W-:Y:S05]  /*0d50*/  @P6 BRA `(.L_x_99) ;  /* 0xfffffff400186947 */ /* 0x000fea000383ffff */
[----:B------:R-:W-:Y:S05]  /*0d60*/  BSYNC.RECONVERGENT B6 ;  /* 0x0000000000067941 */ /* 0x000fea0003800200 */
.L_x_82:
[----:B------:R-:W-:Y:S01]  /*0d70*/  UISETP.NE.U32.AND UP0, UPT, UR38, URZ, UPT ;  /* 0x000000ff2600728c */ /* 0x000fe2000bf05070 */
[----:B------:R-:W-:Y:S03]  /*0d80*/  BSSY.RECONVERGENT B6, `(.L_x_81) ;  /* 0x00000bf000067945 */ /* 0x000fe60003800200 */
[----:B------:R-:W-:-:S09]  /*0d90*/  UISETP.NE.AND.EX UP0, UPT, URZ, URZ, UPT, UP0 ;  /* 0x000000ffff00728c */ /* 0x000fd2000bf05300 */
[----:B------:R-:W-:Y:S05]  /*0da0*/  BRA.U !UP0, `(.L_x_100) ;  /* 0x0000000908f07547 */ /* 0x000fea000b800000 */
[----:B------:R-:W1:Y:S01]  /*0db0*/  LDC R24, c[0x0][0x388] ;  /* 0x0000e200ff187b82 */ /* 0x000e620000000800 */
[----:B------:R-:W-:-:S04]  /*0dc0*/  UISETP.GE.U32.AND UP0, UPT, UR38, 0x8, UPT ;  /* 0x000000082600788c */ /* 0x000fc8000bf06070 */
[----:B------:R-:W-:Y:S01]  /*0dd0*/  UISETP.GE.U32.AND.EX UP0, UPT, URZ, URZ, UPT, UP0 ;  /* 0x000000ffff00728c */ /* 0x000fe2000bf06100 */
[----:B-1----:R-:W-:-:S08]  /*0de0*/  LOP3.LUT R24, R24, 0x7, RZ, 0xc0, !PT ;  /* 0x0000000718187812 */ /* 0x002fd000078ec0ff */
[----:B------:R-:W-:Y:S05]  /*0df0*/  BRA.U !UP0, `(.L_x_101) ;  /* 0x0000000508787547 */ /* 0x000fea000b800000 */
[----:B------:R-:W1:Y:S02]  /*0e00*/  LDCU.64 UR4, c[0x0][0x380] ;  /* 0x00007000ff0477ac */ /* 0x000e640008000a00 */
[----:B-1----:R-:W-:-:S04]  /*0e10*/  LEA R16, P0, R23, UR4, 0x2 ;  /* 0x0000000417107c11 */ /* 0x002fc8000f8010ff */
[----:B------:R-:W-:Y:S01]  /*0e20*/  LEA.HI.X R17, R23, UR5, R22, 0x2, P0 ;  /* 0x0000000517117c11 */ /* 0x000fe200080f1416 */
[----:B------:R-:W-:Y:S01]  /*0e30*/  HFMA2 R10, -RZ, RZ, 0, 2.98023223876953125e-07 ;  /* 0x00000005ff0a7431 */ /* 0x000fe200000001ff */
[----:B------:R-:W-:Y:S01]  /*0e40*/  MOV R19, 0x10 ;  /* 0x0000001000137802 */ /* 0x000fe20000000f00 */
[----:B------:R-:W1:Y:S02]  /*0e50*/  LDCU.64 UR4, c[0x4][URZ] ;  /* 0x01000000ff0477ac */ /* 0x000e640008000a00 */
[----:B0-----:R-:W2:Y:S01]  /*0e60*/  LDG.E R11, desc[UR36][R16.64] ;  /* 0x00000024100b7981 */ /* 0x001ea2000c1e1900 */
[----:B------:R0:W3:Y:S01]  /*0e70*/  LDC.64 R8, c[0x4][R19] ;  /* 0x0100000013087b82 */ /* 0x0000e20000000a00 */
[----:B------:R-:W-:Y:S01]  /*0e80*/  MOV R6, R18 ;  /* 0x0000001200067202 */ /* 0x000fe20000000f00 */
[----:B------:R-:W-:Y:S02]  /*0e90*/  IMAD.MOV.U32 R7, RZ, RZ, R2 ;  /* 0x000000ffff077224 */ /* 0x000fe400078e0002 */
[----:B-1----:R-:W-:-:S02]  /*0ea0*/  IMAD.U32 R4, RZ, RZ, UR4 ;  /* 0x00000004ff047e24 */ /* 0x002fc4000f8e00ff */
[----:B------:R-:W-:Y:S01]  /*0eb0*/  IMAD.U32 R5, RZ, RZ, UR5 ;  /* 0x00000005ff057e24 */ /* 0x000fe2000f8e00ff */
[----:B--23--:R0:W-:Y:S06]  /*0ec0*/  STL.64 [R1], R10 ;  /* 0x0000000a01007387 */ /* 0x00c1ec0000100a00 */
[----:B------:R-:W-:-:S07]  /*0ed0*/  LEPC R20, `(.L_x_102) ;  /* 0x000000001014794e */ /* 0x000fce0000000000 */
[----:B0-----:R-:W-:Y:S05]  /*0ee0*/  CALL.ABS.NOINC R8 ;  /* 0x0000000008007343 */ /* 0x001fea0003c00000 */
.L_x_102:
        /* <DEDUP_REMOVED lines=11> */
.L_x_103:
        /* <DEDUP_REMOVED lines=11> */
.L_x_104:
        /* <DEDUP_REMOVED lines=11> */
.L_x_105:
        /* <DEDUP_REMOVED lines=11> */
.L_x_106:
        /* <DEDUP_REMOVED lines=11> */
.L_x_107:
        /* <DEDUP_REMOVED lines=11> */
.L_x_108:
        /* <DEDUP_REMOVED lines=11> */
.L_x_109:
[----:B------:R-:W-:-:S05]  /*13c0*/  IADD3 R23, P0, PT, R23, 0x8, RZ ;  /* 0x0000000817177810 */ /* 0x000fca0007f1e0ff */
[----:B------:R-:W-:-:S08]  /*13d0*/  IMAD.X R22, RZ, RZ, R22, P0 ;  /* 0x000000ffff167224 */ /* 0x000fd000000e0616 */
.L_x_101:
[----:B------:R-:W-:-:S04]  /*13e0*/  ISETP.NE.U32.AND P0, PT, R24, RZ, PT ;  /* 0x000000ff1800720c */ /* 0x000fc80003f05070 */
[----:B------:R-:W-:-:S13]  /*13f0*/  ISETP.NE.AND.EX P0, PT, RZ, RZ, PT, P0 ;  /* 0x000000ffff00720c */ /* 0x000fda0003f05300 */
[----:B------:R-:W-:Y:S05]  /*1400*/  @!P0 BRA `(.L_x_100) ;  /* 0x0000000400588947 */ /* 0x000fea0003800000 */
[----:B------:R-:W1:Y:S01]  /*1410*/  LDCU UR4, c[0x0][0x388] ;  /* 0x00007100ff0477ac */ /* 0x000e620008000800 */
[----:B------:R-:W-:Y:S01]  /*1420*/  ISETP.GE.U32.AND P0, PT, R24, 0x4, PT ;  /* 0x000000041800780c */ /* 0x000fe20003f06070 */
[----:B------:R-:W-:-:S03]  /*1430*/  IMAD.MOV.U32 R25, RZ, RZ, RZ ;  /* 0x000000ffff197224 */ /* 0x000fc600078e00ff */
[----:B------:R-:W-:Y:S01]  /*1440*/  ISETP.GE.U32.AND.EX P0, PT, RZ, RZ, PT, P0 ;  /* 0x000000ffff00720c */ /* 0x000fe20003f06100 */
[----:B-1----:R-:W-:-:S06]  /*1450*/  ULOP3.LUT UR4, UR4, 0x3, URZ, 0xc0, !UPT ;  /* 0x0000000304047892 */ /* 0x002fcc000f8ec0ff */
[----:B------:R-:W-:-:S06]  /*1460*/  MOV R24, UR4 ;  /* 0x0000000400187c02 */ /* 0x000fcc0008000f00 */
[----:B------:R-:W-:Y:S05]  /*1470*/  @!P0 BRA `(.L_x_110) ;  /* 0x0000000000c88947 */ /* 0x000fea0003800000 */
[----:B------:R-:W1:Y:S02]  /*1480*/  LDCU.64 UR4, c[0x0][0x380] ;  /* 0x00007000ff0477ac */ /* 0x000e640008000a00 */
[----:B-1----:R-:W-:-:S04]  /*1490*/  LEA R16, P0, R23, UR4, 0x2 ;  /* 0x0000000417107c11 */ /* 0x002fc8000f8010ff */
[----:B------:R-:W-:Y:S01]  /*14a0*/  LEA.HI.X R17, R23, UR5, R22, 0x2, P0 ;  /* 0x0000000517117c11 */ /* 0x000fe200080f1416 */
[----:B------:R-:W-:Y:S01]  /*14b0*/  IMAD.MOV.U32 R10, RZ, RZ, 0x5 ;  /* 0x00000005ff0a7424 */ /* 0x000fe200078e00ff */
[----:B------:R-:W-:Y:S01]  /*14c0*/  MOV R19, 0x10 ;  /* 0x0000001000137802 */ /* 0x000fe20000000f00 */
[----:B------:R-:W1:Y:S02]  /*14d0*/  LDCU.64 UR4, c[0x4][URZ] ;  /* 0x01000000ff0477ac */ /* 0x000e640008000a00 */
[----:B0-----:R-:W2:Y:S01]  /*14e0*/  LDG.E R11, desc[UR36][R16.64] ;  /* 0x00000024100b7981 */ /* 0x001ea2000c1e1900 */
[----:B------:R0:W3:Y:S01]  /*14f0*/  LDC.64 R8, c[0x4][R19] ;  /* 0x0100000013087b82 */ /* 0x0000e20000000a00 */
[----:B------:R-:W-:Y:S02]  /*1500*/  IMAD.MOV.U32 R6, RZ, RZ, R18 ;  /* 0x000000ffff067224 */ /* 0x000fe400078e0012 */
[----:B------:R-:W-:Y:S02]  /*1510*/  IMAD.MOV.U32 R7, RZ, RZ, R2 ;  /* 0x000000ffff077224 */ /* 0x000fe400078e0002 */
[----:B-1----:R-:W-:Y:S01]  /*1520*/  IMAD.U32 R4, RZ, RZ, UR4 ;  /* 0x00000004ff047e24 */ /* 0x002fe2000f8e00ff */
[----:B------:R-:W-:Y:S01]  /*1530*/  MOV R5, UR5 ;  /* 0x0000000500057c02 */ /* 0x000fe20008000f00 */
[----:B--23--:R0:W-:Y:S06]  /*1540*/  STL.64 [R1], R10 ;  /* 0x0000000a01007387 */ /* 0x00c1ec0000100a00 */
[----:B------:R-:W-:-:S07]  /*1550*/  LEPC R20, `(.L_x_111) ;  /* 0x000000001014794e */ /* 0x000fce0000000000 */
[----:B0-----:R-:W-:Y:S05]  /*1560*/  CALL.ABS.NOINC R8 ;  /* 0x0000000008007343 */ /* 0x001fea0003c00000 */
.L_x_111:
        /* <DEDUP_REMOVED lines=11> */
.L_x_112:
        /* <DEDUP_REMOVED lines=11> */
.L_x_113:
        /* <DEDUP_REMOVED lines=11> */
.L_x_114:
[----:B------:R-:W-:-:S04]  /*1780*/  IADD3 R23, P0, PT, R23, 0x4, RZ ;  /* 0x0000000417177810 */ /* 0x000fc80007f1e0ff */
[----:B------:R-:W-:-:S09]  /*1790*/  IADD3.X R22, PT, PT, RZ, R22, RZ, P0, !PT ;  /* 0x00000016ff167210 */ /* 0x000fd200007fe4ff */
.L_x_110:
[----:B------:R-:W-:-:S04]  /*17a0*/  ISETP.NE.U32.AND P0, PT, R24, RZ, PT ;  /* 0x000000ff1800720c */ /* 0x000fc80003f05070 */
[----:B------:R-:W-:-:S13]  /*17b0*/  ISETP.NE.AND.EX P0, PT, R25, RZ, PT, P0 ;  /* 0x000000ff1900720c */ /* 0x000fda0003f05300 */
[----:B------:R-:W-:Y:S05]  /*17c0*/  @!P0 BRA `(.L_x_100) ;  /* 0x0000000000688947 */ /* 0x000fea0003800000 */
[----:B------:R-:W1:Y:S02]  /*17d0*/  LDCU.64 UR4, c[0x0][0x380] ;  /* 0x00007000ff0477ac */ /* 0x000e640008000a00 */
[----:B-1----:R-:W-:-:S04]  /*17e0*/  LEA R16, P0, R23, UR4, 0x2 ;  /* 0x0000000417107c11 */ /* 0x002fc8000f8010ff */
[----:B------:R-:W-:-:S09]  /*17f0*/  LEA.HI.X R17, R23, UR5, R22, 0x2, P0 ;  /* 0x0000000517117c11 */ /* 0x000fd200080f1416 */
.L_x_116:
[----:B------:R-:W-:Y:S02]  /*1800*/  IMAD.MOV.U32 R6, RZ, RZ, R16 ;  /* 0x000000ffff067224 */ /* 0x000fe400078e0010 */
[----:B------:R-:W-:Y:S02]  /*1810*/  IMAD.MOV.U32 R7, RZ, RZ, R17 ;  /* 0x000000ffff077224 */ /* 0x000fe400078e0011 */
[----:B------:R-:W-:Y:S01]  /*1820*/  HFMA2 R10, -RZ, RZ, 0, 2.98023223876953125e-07 ;  /* 0x00000005ff0a7431 */ /* 0x000fe200000001ff */
[----:B------:R-:W-:Y:S01]  /*1830*/  MOV R8, 0x10 ;  /* 0x0000001000087802 */ /* 0x000fe20000000f00 */
[----:B------:R-:W1:Y:S01]  /*1840*/  LDCU.64 UR4, c[0x4][URZ] ;  /* 0x01000000ff0477ac */ /* 0x000e620008000a00 */
[----:B0-----:R0:W2:Y:S01]  /*1850*/  LDG.E R11, desc[UR36][R6.64] ;  /* 0x00000024060b7981 */ /* 0x0010a2000c1e1900 */
[----:B------:R-:W-:-:S03]  /*1860*/  IADD3 R24, P0, PT, R24, -0x1, RZ ;  /* 0xffffffff18187810 */ /* 0x000fc60007f1e0ff */
[----:B------:R-:W3:Y:S01]  /*1870*/  LDC.64 R8, c[0x4][R8] ;  /* 0x0100000008087b82 */ /* 0x000ee20000000a00 */
[----:B------:R-:W-:Y:S02]  /*1880*/  IADD3.X R25, PT, PT, R25, -0x1, RZ, P0, !PT ;  /* 0xffffffff19197810 */ /* 0x000fe400007fe4ff */
[----:B------:R-:W-:Y:S02]  /*1890*/  ISETP.NE.U32.AND P0, PT, R24, RZ, PT ;  /* 0x000000ff1800720c */ /* 0x000fe40003f05070 */
[----:B0-----:R-:W-:Y:S01]  /*18a0*/  MOV R6, R18 ;  /* 0x0000001200067202 */ /* 0x001fe20000000f00 */
[----:B------:R-:W-:Y:S01]  /*18b0*/  IMAD.MOV.U32 R7, RZ, RZ, R2 ;  /* 0x000000ffff077224 */ /* 0x000fe200078e0002 */
[----:B------:R-:W-:Y:S01]  /*18c0*/  ISETP.NE.AND.EX P0, PT, R25, RZ, PT, P0 ;  /* 0x000000ff1900720c */ /* 0x000fe20003f05300 */
[----:B-1----:R-:W-:-:S03]  /*18d0*/  IMAD.U32 R4, RZ, RZ, UR4 ;  /* 0x00000004ff047e24 */ /* 0x002fc6000f8e00ff */
[----:B------:R-:W-:Y:S01]  /*18e0*/  P2R R19, PR, RZ, 0x1 ;  /* 0x00000001ff137803 */ /* 0x000fe20000000000 */
[----:B------:R-:W-:Y:S01]  /*18f0*/  IMAD.U32 R5, RZ, RZ, UR5 ;  /* 0x00000005ff057e24 */ /* 0x000fe2000f8e00ff */
[----:B--23--:R0:W-:Y:S07]  /*1900*/  STL.64 [R1], R10 ;  /* 0x0000000a01007387 */ /* 0x00c1ee0000100a00 */
[----:B------:R-:W-:-:S07]  /*1910*/  LEPC R20, `(.L_x_115) ;  /* 0x000000001014794e */ /* 0x000fce0000000000 */
[----:B0-----:R-:W-:Y:S05]  /*1920*/  CALL.ABS.NOINC R8 ;  /* 0x0000000008007343 */ /* 0x001fea0003c00000 */
.L_x_115:
[----:B------:R-:W-:Y:S02]  /*1930*/  ISETP.NE.AND P6, PT, R19, RZ, PT ;  /* 0x000000ff1300720c */ /* 0x000fe40003fc5270 */
[----:B------:R-:W-:-:S05]  /*1940*/  IADD3 R16, P0, PT, R16, 0x4, RZ ;  /* 0x0000000410107810 */ /* 0x000fca0007f1e0ff */
[----:B------:R-:W-:-:S06]  /*1950*/  IMAD.X R17, RZ, RZ, R17, P0 ;  /* 0x000000ffff117224 */ /* 0x000fcc00000e0611 */
[----:B------:R-:W-:Y:S05]  /*1960*/  @P6 BRA `(.L_x_116) ;  /* 0xfffffffc00a46947 */ /* 0x000fea000383ffff */
.L_x_100:
[----:B0-----:R-:W-:Y:S05]  /*1970*/  BSYNC.RECONVERGENT B6 ;  /* 0x0000000000067941 */ /* 0x001fea0003800200 */
.L_x_81:
[----:B------:R-:W-:Y:S01]  /*1980*/  MOV R0, 0x10 ;  /* 0x0000001000007802 */ /* 0x000fe20000000f00 */
[----:B------:R-:W0:Y:S01]  /*1990*/  LDCU.64 UR4, c[0x4][0x8] ;  /* 0x01000100ff0477ac */ /* 0x000e220008000a00 */
[----:B------:R-:W-:Y:S02]  /*19a0*/  CS2R R6, SRZ ;  /* 0x0000000000067805 */ /* 0x000fe4000001ff00 */
[----:B------:R1:W2:Y:S01]  /*19b0*/  LDC.64 R2, c[0x4][R0] ;  /* 0x0100000000027b82 */ /* 0x0002a20000000a00 */
[----:B0-----:R-:W-:Y:S01]  /*19c0*/  MOV R4, UR4 ;  /* 0x0000000400047c02 */ /* 0x001fe20008000f00 */
[----:B-1----:R-:W-:-:S07]  /*19d0*/  IMAD.U32 R5, RZ, RZ, UR5 ;  /* 0x00000005ff057e24 */ /* 0x002fce000f8e00ff */
[----:B------:R-:W-:-:S07]  /*19e0*/  LEPC R20, `(.L_x_117) ;  /* 0x000000001014794e */ /* 0x000fce0000000000 */
[----:B--2---:R-:W-:Y:S05]  /*19f0*/  CALL.ABS.NOINC R2 ;  /* 0x0000000002007343 */ /* 0x004fea0003c00000 */
.L_x_117:
[----:B------:R-:W-:Y:S05]  /*1a00*/  EXIT ;  /* 0x000000000000794d */ /* 0x000fea0003800000 */
.L_x_118:
        /* <DEDUP_REMOVED lines=15> */
.L_x_122:


//--------------------- .nv.global.init           --------------------------
	.section	.nv.global.init,"aw",@progbits
.nv.global.init:
	.type		$str$1,@object
	.size		$str$1,($str - $str$1)
$str$1:
        /*0000*/ 	.byte	0x0a, 0x00
	.type		$str,@object
	.size		$str,(.L_0 - $str)
$str:
        /*0002*/ 	.byte	0x25, 0x2a, 0x75, 0x00
.L_0:


//--------------------- .nv.shared.reserved.0     --------------------------
	.section	.nv.shared.reserved.0,"aw",@nobits
	.weak		__nv_reservedSMEM_offset_0_alias
	.size		__nv_reservedSMEM_offset_0_alias, 0, 64
	.other		__nv_reservedSMEM_offset_0_alias,@"STO_CUDA_RESERVED_SHARED STV_DEFAULT"
__nv_reservedSMEM_offset_0_alias:
	.zero		0
	.zero		64


//--------------------- .nv.constant0._Z22device_merge_optimizedP16merge_sort_ctx_t --------------------------
	.section	.nv.constant0._Z22device_merge_optimizedP16merge_sort_ctx_t,"a",@progbits
	.sectionflags	@""
	.align	4
.nv.constant0._Z22device_merge_optimizedP16merge_sort_ctx_t:
	.zero		904


//--------------------- .nv.constant0._Z12device_mergeP16merge_sort_ctx_t --------------------------
	.section	.nv.constant0._Z12device_mergeP16merge_sort_ctx_t,"a",@progbits
	.sectionflags	@""
	.align	4
.nv.constant0._Z12device_mergeP16merge_sort_ctx_t:
	.zero		904


//--------------------- .nv.constant0._Z18print_array_globalPjm --------------------------
	.section	.nv.constant0._Z18print_array_globalPjm,"a",@progbits
	.sectionflags	@""
	.align	4
.nv.constant0._Z18print_array_globalPjm:
	.zero		912


//--------------------- SYMBOLS --------------------------

	.type		.nv.reservedSmem.offset0,@object
	.size		.nv.reservedSmem.offset0,0x4
	.type		vprintf,@function
